//
// Generated by NVIDIA NVVM Compiler
//
// Compiler Build ID: CL-36424714
// Cuda compilation tools, release 13.0, V13.0.88
// Based on NVVM 20.0.0
//

.version 9.0
.target sm_100
.address_size 64

	// .globl	_Z6resultP3ROBiiPm
.extern .func  (.param .b32 func_retval0) vprintf
(
	.param .b64 vprintf_param_0,
	.param .b64 vprintf_param_1
)
;
.extern .func __assertfail
(
	.param .b64 __assertfail_param_0,
	.param .b64 __assertfail_param_1,
	.param .b32 __assertfail_param_2,
	.param .b64 __assertfail_param_3,
	.param .b64 __assertfail_param_4
)
;
.global .align 1 .b8 __unnamed_1[18] = {118, 111, 105, 100, 32, 83, 81, 58, 58, 114, 101, 116, 105, 114, 101, 40, 41};
.global .align 1 .b8 __unnamed_2[36] = {105, 110, 116, 32, 83, 81, 58, 58, 114, 101, 116, 105, 114, 101, 95, 117, 110, 116, 105, 108, 40, 117, 110, 115, 105, 103, 110, 101, 100, 32, 108, 111, 110, 103, 41};
// _ZZN2SQ15make_input_dataEPfmR4InstE3num has been demoted
.global .align 1 .b8 __unnamed_3[43] = {118, 111, 105, 100, 32, 83, 81, 58, 58, 117, 112, 100, 97, 116, 101, 95, 102, 101, 116, 99, 104, 95, 99, 121, 99, 108, 101, 40, 117, 110, 115, 105, 103, 110, 101, 100, 32, 108, 111, 110, 103, 41};
.global .align 1 .b8 __unnamed_4[17] = {73, 110, 115, 116, 32, 42, 82, 79, 66, 58, 58, 97, 100, 100, 40, 41};
.global .align 1 .b8 __unnamed_5[19] = {118, 111, 105, 100, 32, 82, 79, 66, 58, 58, 114, 101, 116, 105, 114, 101, 40, 41};
.global .align 1 .b8 __unnamed_6[44] = {118, 111, 105, 100, 32, 82, 79, 66, 58, 58, 117, 112, 100, 97, 116, 101, 95, 102, 101, 116, 99, 104, 95, 99, 121, 99, 108, 101, 40, 117, 110, 115, 105, 103, 110, 101, 100, 32, 108, 111, 110, 103, 41};
.global .align 1 .b8 __unnamed_7[57] = {105, 110, 116, 32, 82, 79, 66, 58, 58, 109, 97, 107, 101, 95, 105, 110, 112, 117, 116, 95, 100, 97, 116, 97, 40, 102, 108, 111, 97, 116, 32, 42, 44, 32, 117, 110, 115, 105, 103, 110, 101, 100, 32, 108, 111, 110, 103, 44, 32, 73, 110, 115, 116, 32, 38, 41};
// _ZZN3ROB15make_input_dataEPfmR4InstE3num has been demoted
.global .align 1 .b8 __unnamed_8[92] = {118, 111, 105, 100, 32, 117, 112, 100, 97, 116, 101, 40, 82, 79, 66, 32, 42, 44, 32, 83, 81, 32, 42, 44, 32, 102, 108, 111, 97, 116, 32, 42, 44, 32, 105, 110, 116, 32, 42, 44, 32, 105, 110, 116, 44, 32, 105, 110, 116, 44, 32, 105, 110, 116, 32, 42, 44, 32, 105, 110, 116, 32, 42, 44, 32, 95, 95, 110, 118, 95, 98, 111, 111, 108, 32, 42, 44, 32, 105, 110, 116, 32, 42, 44, 32, 105, 110, 116, 32, 42, 41};
.global .align 1 .b8 $str$2[6] = {37, 108, 108, 117, 44};
.global .align 1 .b8 $str$3[16] = {37, 100, 44, 37, 100, 44, 37, 100, 44, 37, 100, 44, 37, 100, 10};
.global .align 1 .b8 $str$4[18] = {99, 97, 115, 101, 32, 49, 32, 99, 117, 114, 32, 61, 32, 37, 108, 117, 10};
.global .align 1 .b8 $str$5[35] = {99, 97, 115, 101, 32, 50, 32, 99, 117, 114, 32, 61, 32, 37, 108, 117, 44, 32, 110, 101, 120, 116, 99, 111, 109, 109, 105, 116, 61, 32, 37, 108, 117, 10};
.global .align 1 .b8 $str$6[47] = {65, 102, 116, 101, 114, 58, 32, 73, 110, 100, 101, 120, 58, 32, 37, 100, 44, 32, 72, 101, 97, 100, 58, 32, 37, 108, 117, 44, 32, 99, 97, 115, 101, 32, 51, 32, 99, 117, 114, 32, 61, 32, 37, 108, 117, 10};
.global .align 1 .b8 $str$7[18] = {99, 97, 115, 101, 32, 52, 32, 99, 117, 114, 32, 61, 32, 37, 108, 117, 10};
.global .align 1 .b8 $str$8[11] = {99, 111, 117, 110, 116, 60, 49, 48, 48, 50};
.global .align 1 .b8 $str$9[27] = {47, 116, 109, 112, 47, 115, 97, 115, 115, 95, 99, 117, 95, 122, 51, 50, 56, 117, 114, 48, 100, 47, 107, 46, 99, 117};
.global .align 1 .b8 $str$10[11] = {33, 105, 115, 95, 102, 117, 108, 108, 40, 41};
.global .align 1 .b8 $str$11[12] = {33, 105, 115, 95, 101, 109, 112, 116, 121, 40, 41};
.global .align 1 .b8 $str$12[15] = {104, 101, 97, 100, 32, 60, 61, 32, 83, 81, 83, 73, 90, 69};
.global .align 1 .b8 $str$13[15] = {116, 97, 105, 108, 32, 60, 61, 32, 83, 81, 83, 73, 90, 69};
.global .align 1 .b8 $str$14[36] = {105, 110, 115, 116, 115, 91, 99, 111, 110, 116, 101, 120, 116, 93, 46, 116, 114, 97, 105, 110, 95, 100, 97, 116, 97, 91, 48, 93, 32, 62, 61, 32, 48, 46, 48};

.visible .entry _Z6resultP3ROBiiPm(
	.param .u64 .ptr .align 1 _Z6resultP3ROBiiPm_param_0,
	.param .u32 _Z6resultP3ROBiiPm_param_1,
	.param .u32 _Z6resultP3ROBiiPm_param_2,
	.param .u64 .ptr .align 1 _Z6resultP3ROBiiPm_param_3
)
{
	.local .align 8 .b8 	__local_depot0[8];
	.reg .b64 	%SP;
	.reg .b64 	%SPL;
	.reg .pred 	%p<10>;
	.reg .b32 	%r<25>;
	.reg .b64 	%rd<96>;

	mov.u64 	%SPL, __local_depot0;
	cvta.local.u64 	%SP, %SPL;
	ld.param.u64 	%rd20, [_Z6resultP3ROBiiPm_param_0];
	ld.param.u32 	%r16, [_Z6resultP3ROBiiPm_param_1];
	ld.param.u64 	%rd21, [_Z6resultP3ROBiiPm_param_3];
	cvta.to.global.u64 	%rd1, %rd20;
	cvta.to.global.u64 	%rd2, %rd21;
	mov.b64 	%rd95, 0;
	st.global.u64 	[%rd2], %rd95;
	setp.lt.s32 	%p1, %r16, 1;
	@%p1 bra 	$L__BB0_13;
	and.b32  	%r1, %r16, 15;
	setp.lt.u32 	%p2, %r16, 16;
	mov.b32 	%r22, 0;
	mov.b64 	%rd95, 0;
	@%p2 bra 	$L__BB0_4;
	and.b32  	%r22, %r16, 2147483632;
	neg.s32 	%r20, %r22;
	add.s64 	%rd88, %rd1, 287688;
	mov.b64 	%rd95, 0;
$L__BB0_3:
	.pragma "nounroll";
	ld.global.u64 	%rd24, [%rd88+-255744];
	add.s64 	%rd25, %rd95, %rd24;
	st.global.u64 	[%rd2], %rd25;
	ld.global.u64 	%rd26, [%rd88+-223776];
	add.s64 	%rd27, %rd25, %rd26;
	st.global.u64 	[%rd2], %rd27;
	ld.global.u64 	%rd28, [%rd88+-191808];
	add.s64 	%rd29, %rd27, %rd28;
	st.global.u64 	[%rd2], %rd29;
	ld.global.u64 	%rd30, [%rd88+-159840];
	add.s64 	%rd31, %rd29, %rd30;
	st.global.u64 	[%rd2], %rd31;
	ld.global.u64 	%rd32, [%rd88+-127872];
	add.s64 	%rd33, %rd31, %rd32;
	st.global.u64 	[%rd2], %rd33;
	ld.global.u64 	%rd34, [%rd88+-95904];
	add.s64 	%rd35, %rd33, %rd34;
	st.global.u64 	[%rd2], %rd35;
	ld.global.u64 	%rd36, [%rd88+-63936];
	add.s64 	%rd37, %rd35, %rd36;
	st.global.u64 	[%rd2], %rd37;
	ld.global.u64 	%rd38, [%rd88+-31968];
	add.s64 	%rd39, %rd37, %rd38;
	st.global.u64 	[%rd2], %rd39;
	ld.global.u64 	%rd40, [%rd88];
	add.s64 	%rd41, %rd39, %rd40;
	st.global.u64 	[%rd2], %rd41;
	ld.global.u64 	%rd42, [%rd88+31968];
	add.s64 	%rd43, %rd41, %rd42;
	st.global.u64 	[%rd2], %rd43;
	ld.global.u64 	%rd44, [%rd88+63936];
	add.s64 	%rd45, %rd43, %rd44;
	st.global.u64 	[%rd2], %rd45;
	ld.global.u64 	%rd46, [%rd88+95904];
	add.s64 	%rd47, %rd45, %rd46;
	st.global.u64 	[%rd2], %rd47;
	ld.global.u64 	%rd48, [%rd88+127872];
	add.s64 	%rd49, %rd47, %rd48;
	st.global.u64 	[%rd2], %rd49;
	ld.global.u64 	%rd50, [%rd88+159840];
	add.s64 	%rd51, %rd49, %rd50;
	st.global.u64 	[%rd2], %rd51;
	ld.global.u64 	%rd52, [%rd88+191808];
	add.s64 	%rd53, %rd51, %rd52;
	st.global.u64 	[%rd2], %rd53;
	ld.global.u64 	%rd54, [%rd88+223776];
	add.s64 	%rd95, %rd53, %rd54;
	st.global.u64 	[%rd2], %rd95;
	add.s32 	%r20, %r20, 16;
	add.s64 	%rd88, %rd88, 511488;
	setp.ne.s32 	%p3, %r20, 0;
	@%p3 bra 	$L__BB0_3;
$L__BB0_4:
	setp.eq.s32 	%p4, %r1, 0;
	@%p4 bra 	$L__BB0_13;
	and.b32  	%r7, %r16, 7;
	setp.lt.u32 	%p5, %r1, 8;
	@%p5 bra 	$L__BB0_7;
	mul.wide.u32 	%rd55, %r22, 31968;
	add.s64 	%rd56, %rd1, %rd55;
	ld.global.u64 	%rd57, [%rd56+31944];
	add.s64 	%rd58, %rd95, %rd57;
	st.global.u64 	[%rd2], %rd58;
	ld.global.u64 	%rd59, [%rd56+63912];
	add.s64 	%rd60, %rd58, %rd59;
	st.global.u64 	[%rd2], %rd60;
	ld.global.u64 	%rd61, [%rd56+95880];
	add.s64 	%rd62, %rd60, %rd61;
	st.global.u64 	[%rd2], %rd62;
	ld.global.u64 	%rd63, [%rd56+127848];
	add.s64 	%rd64, %rd62, %rd63;
	st.global.u64 	[%rd2], %rd64;
	ld.global.u64 	%rd65, [%rd56+159816];
	add.s64 	%rd66, %rd64, %rd65;
	st.global.u64 	[%rd2], %rd66;
	ld.global.u64 	%rd67, [%rd56+191784];
	add.s64 	%rd68, %rd66, %rd67;
	st.global.u64 	[%rd2], %rd68;
	ld.global.u64 	%rd69, [%rd56+223752];
	add.s64 	%rd70, %rd68, %rd69;
	st.global.u64 	[%rd2], %rd70;
	ld.global.u64 	%rd71, [%rd56+255720];
	add.s64 	%rd95, %rd70, %rd71;
	st.global.u64 	[%rd2], %rd95;
	add.s32 	%r22, %r22, 8;
$L__BB0_7:
	setp.eq.s32 	%p6, %r7, 0;
	@%p6 bra 	$L__BB0_13;
	and.b32  	%r10, %r16, 3;
	setp.lt.u32 	%p7, %r7, 4;
	@%p7 bra 	$L__BB0_10;
	mul.wide.u32 	%rd72, %r22, 31968;
	add.s64 	%rd73, %rd1, %rd72;
	ld.global.u64 	%rd74, [%rd73+31944];
	add.s64 	%rd75, %rd95, %rd74;
	st.global.u64 	[%rd2], %rd75;
	ld.global.u64 	%rd76, [%rd73+63912];
	add.s64 	%rd77, %rd75, %rd76;
	st.global.u64 	[%rd2], %rd77;
	ld.global.u64 	%rd78, [%rd73+95880];
	add.s64 	%rd79, %rd77, %rd78;
	st.global.u64 	[%rd2], %rd79;
	ld.global.u64 	%rd80, [%rd73+127848];
	add.s64 	%rd95, %rd79, %rd80;
	st.global.u64 	[%rd2], %rd95;
	add.s32 	%r22, %r22, 4;
$L__BB0_10:
	setp.eq.s32 	%p8, %r10, 0;
	@%p8 bra 	$L__BB0_13;
	mul.wide.u32 	%rd81, %r22, 31968;
	add.s64 	%rd82, %rd81, %rd1;
	add.s64 	%rd93, %rd82, 31944;
	neg.s32 	%r24, %r10;
$L__BB0_12:
	.pragma "nounroll";
	ld.global.u64 	%rd83, [%rd93];
	add.s64 	%rd95, %rd95, %rd83;
	st.global.u64 	[%rd2], %rd95;
	add.s64 	%rd93, %rd93, 31968;
	add.s32 	%r24, %r24, 1;
	setp.ne.s32 	%p9, %r24, 0;
	@%p9 bra 	$L__BB0_12;
$L__BB0_13:
	add.u64 	%rd84, %SP, 0;
	add.u64 	%rd85, %SPL, 0;
	st.local.u64 	[%rd85], %rd95;
	mov.u64 	%rd86, $str$2;
	cvta.global.u64 	%rd87, %rd86;
	{ // callseq 0, 0
	.param .b64 param0;
	st.param.b64 	[param0], %rd87;
	.param .b64 param1;
	st.param.b64 	[param1], %rd84;
	.param .b32 retval0;
	call.uni (retval0), 
	vprintf, 
	(
	param0, 
	param1
	);
	ld.param.b32 	%r18, [retval0];
	} // callseq 0
	ret;

}
	// .globl	_Z6updateP3ROBP2SQPfPiiiS4_S4_PbS4_S4_
.visible .entry _Z6updateP3ROBP2SQPfPiiiS4_S4_PbS4_S4_(
	.param .u64 .ptr .align 1 _Z6updateP3ROBP2SQPfPiiiS4_S4_PbS4_S4__param_0,
	.param .u64 .ptr .align 1 _Z6updateP3ROBP2SQPfPiiiS4_S4_PbS4_S4__param_1,
	.param .u64 .ptr .align 1 _Z6updateP3ROBP2SQPfPiiiS4_S4_PbS4_S4__param_2,
	.param .u64 .ptr .align 1 _Z6updateP3ROBP2SQPfPiiiS4_S4_PbS4_S4__param_3,
	.param .u32 _Z6updateP3ROBP2SQPfPiiiS4_S4_PbS4_S4__param_4,
	.param .u32 _Z6updateP3ROBP2SQPfPiiiS4_S4_PbS4_S4__param_5,
	.param .u64 .ptr .align 1 _Z6updateP3ROBP2SQPfPiiiS4_S4_PbS4_S4__param_6,
	.param .u64 .ptr .align 1 _Z6updateP3ROBP2SQPfPiiiS4_S4_PbS4_S4__param_7,
	.param .u64 .ptr .align 1 _Z6updateP3ROBP2SQPfPiiiS4_S4_PbS4_S4__param_8,
	.param .u64 .ptr .align 1 _Z6updateP3ROBP2SQPfPiiiS4_S4_PbS4_S4__param_9,
	.param .u64 .ptr .align 1 _Z6updateP3ROBP2SQPfPiiiS4_S4_PbS4_S4__param_10
)
{
	.local .align 8 .b8 	__local_depot1[24];
	.reg .b64 	%SP;
	.reg .b64 	%SPL;
	.reg .pred 	%p<56>;
	.reg .b16 	%rs<5>;
	.reg .b32 	%r<113>;
	.reg .b32 	%f<23>;
	.reg .b64 	%rd<157>;

	mov.u64 	%SPL, __local_depot1;
	cvta.local.u64 	%SP, %SPL;
	ld.param.u64 	%rd34, [_Z6updateP3ROBP2SQPfPiiiS4_S4_PbS4_S4__param_0];
	ld.param.u64 	%rd35, [_Z6updateP3ROBP2SQPfPiiiS4_S4_PbS4_S4__param_1];
	ld.param.u64 	%rd37, [_Z6updateP3ROBP2SQPfPiiiS4_S4_PbS4_S4__param_3];
	ld.param.u32 	%r38, [_Z6updateP3ROBP2SQPfPiiiS4_S4_PbS4_S4__param_4];
	ld.param.u64 	%rd38, [_Z6updateP3ROBP2SQPfPiiiS4_S4_PbS4_S4__param_7];
	ld.param.u64 	%rd40, [_Z6updateP3ROBP2SQPfPiiiS4_S4_PbS4_S4__param_9];
	add.u64 	%rd1, %SPL, 0;
	mov.u32 	%r40, %ctaid.x;
	mov.u32 	%r1, %ntid.x;
	mov.u32 	%r41, %tid.x;
	mad.lo.s32 	%r99, %r40, %r1, %r41;
	setp.ge.s32 	%p7, %r99, %r38;
	@%p7 bra 	$L__BB1_57;
	mov.u32 	%r42, %nctaid.x;
	mul.lo.s32 	%r3, %r42, %r1;
	cvta.to.global.u64 	%rd2, %rd40;
	cvta.to.global.u64 	%rd3, %rd34;
	cvta.to.global.u64 	%rd4, %rd38;
	cvta.to.global.u64 	%rd5, %rd37;
	cvta.to.global.u64 	%rd6, %rd35;
$L__BB1_2:
	ld.param.u64 	%rd151, [_Z6updateP3ROBP2SQPfPiiiS4_S4_PbS4_S4__param_8];
	cvt.s64.s32 	%rd42, %r99;
	cvta.to.global.u64 	%rd43, %rd151;
	add.s64 	%rd44, %rd43, %rd42;
	ld.global.u8 	%rs1, [%rd44];
	setp.ne.s16 	%p8, %rs1, 1;
	@%p8 bra 	$L__BB1_56;
	ld.param.u32 	%r98, [_Z6updateP3ROBP2SQPfPiiiS4_S4_PbS4_S4__param_5];
	ld.param.u64 	%rd150, [_Z6updateP3ROBP2SQPfPiiiS4_S4_PbS4_S4__param_2];
	mul.wide.s32 	%rd45, %r99, 4;
	add.s64 	%rd46, %rd2, %rd45;
	ld.global.u32 	%r43, [%rd46];
	mul.lo.s32 	%r44, %r43, %r98;
	mul.wide.s32 	%rd47, %r99, 31968;
	add.s64 	%rd8, %rd3, %rd47;
	ld.global.u32 	%r45, [%rd8+31928];
	setp.eq.s32 	%p10, %r45, 0;
	add.s32 	%r46, %r45, -1;
	selp.b32 	%r47, 94, %r46, %p10;
	cvta.to.global.u64 	%rd48, %rd150;
	mul.wide.s32 	%rd49, %r44, 4;
	add.s64 	%rd50, %rd48, %rd49;
	ld.global.f32 	%f2, [%rd50];
	ld.global.f32 	%f3, [%rd50+4];
	ld.global.f32 	%f4, [%rd50+8];
	mov.f32 	%f5, 0f3F000000;
	copysign.f32 	%f6, %f2, %f5;
	add.rz.f32 	%f7, %f2, %f6;
	cvt.rzi.f32.f32 	%f8, %f7;
	cvt.rzi.s32.f32 	%r5, %f8;
	copysign.f32 	%f9, %f3, %f5;
	add.rz.f32 	%f10, %f3, %f9;
	cvt.rzi.f32.f32 	%f11, %f10;
	cvt.rzi.s32.f32 	%r6, %f11;
	copysign.f32 	%f12, %f4, %f5;
	add.rz.f32 	%f13, %f4, %f12;
	cvt.rzi.f32.f32 	%f1, %f13;
	mul.wide.s32 	%rd51, %r47, 336;
	add.s64 	%rd9, %rd8, %rd51;
	ld.global.f32 	%f14, [%rd9+16];
	setp.neu.f32 	%p11, %f14, 0f00000000;
	mov.pred 	%p53, 0;
	@%p11 bra 	$L__BB1_6;
	ld.global.f32 	%f15, [%rd9+52];
	setp.neu.f32 	%p13, %f15, 0f00000000;
	@%p13 bra 	$L__BB1_6;
	ld.global.f32 	%f16, [%rd9+56];
	setp.eq.f32 	%p53, %f16, 0f00000000;
$L__BB1_6:
	max.s32 	%r48, %r5, 0;
	max.s32 	%r49, %r6, 6;
	cvt.rzi.s32.f32 	%r50, %f1;
	max.s32 	%r51, %r50, 10;
	selp.b32 	%r52, 0, %r51, %p53;
	neg.s32 	%r53, %r48;
	cvt.rn.f32.s32 	%f17, %r53;
	cvt.rn.f32.u32 	%f18, %r49;
	st.global.v2.f32 	[%rd9], {%f17, %f18};
	cvt.rn.f32.u32 	%f19, %r52;
	st.global.f32 	[%rd9+8], %f19;
	mul.wide.s32 	%rd52, %r99, 4;
	add.s64 	%rd53, %rd4, %rd52;
	ld.global.u32 	%r54, [%rd53];
	ld.global.u32 	%r55, [%rd8+31936];
	ld.global.u64 	%rd54, [%rd8+31944];
	st.local.v2.u32 	[%rd1], {%r99, %r54};
	st.local.v2.u32 	[%rd1+8], {%r53, %r55};
	st.local.u64 	[%rd1+16], %rd54;
	mov.u64 	%rd55, $str$3;
	cvta.global.u64 	%rd56, %rd55;
	add.u64 	%rd57, %SP, 0;
	{ // callseq 1, 0
	.param .b64 param0;
	st.param.b64 	[param0], %rd56;
	.param .b64 param1;
	st.param.b64 	[param1], %rd57;
	.param .b32 retval0;
	call.uni (retval0), 
	vprintf, 
	(
	param0, 
	param1
	);
	ld.param.b32 	%r56, [retval0];
	} // callseq 1
	ld.global.u64 	%rd58, [%rd8+31944];
	cvt.u64.u32 	%rd10, %r48;
	add.s32 	%r58, %r52, %r48;
	cvt.u64.u32 	%rd59, %r58;
	add.s64 	%rd60, %rd58, %rd59;
	st.global.u64 	[%rd9+216], %rd60;
	cvt.u64.u32 	%rd61, %r49;
	add.s64 	%rd62, %rd10, %rd61;
	add.s64 	%rd63, %rd62, %rd58;
	add.s64 	%rd64, %rd63, 1;
	st.global.u64 	[%rd9+208], %rd64;
	st.global.u64 	[%rd8+31960], %rd58;
	setp.lt.s32 	%p54, %r5, 1;
	add.s64 	%rd11, %rd5, %rd52;
	@%p54 bra 	$L__BB1_8;
	mov.b32 	%r59, 1;
	st.global.u32 	[%rd11], %r59;
	ld.global.u64 	%rd65, [%rd8+31944];
	add.s64 	%rd152, %rd65, %rd10;
	bra.uni 	$L__BB1_10;
$L__BB1_8:
	ld.global.u32 	%r60, [%rd8+31924];
	ld.global.u32 	%r61, [%rd8+31928];
	setp.eq.s32 	%p14, %r61, 94;
	add.s32 	%r62, %r61, 1;
	selp.b32 	%r63, 0, %r62, %p14;
	setp.ne.s32 	%p15, %r60, %r63;
	@%p15 bra 	$L__BB1_58;
	mov.b32 	%r65, 1;
	st.global.u32 	[%rd11], %r65;
	mov.b64 	%rd152, 0;
$L__BB1_10:
	mad.lo.s64 	%rd14, %rd42, 6072, %rd6;
	mov.b32 	%r100, 0;
$L__BB1_11:
	@%p54 bra 	$L__BB1_14;
	ld.global.u32 	%r67, [%rd8+31924];
	mul.wide.s32 	%rd67, %r67, 336;
	add.s64 	%rd68, %rd8, %rd67;
	ld.global.u64 	%rd69, [%rd68+208];
	ld.global.u64 	%rd70, [%rd8+31944];
	add.s64 	%rd71, %rd70, 1;
	max.u64 	%rd72, %rd69, %rd71;
	min.u64 	%rd15, %rd72, %rd152;
	st.global.u64 	[%rd8+31944], %rd15;
	setp.lt.u32 	%p16, %r100, 1001;
	@%p16 bra 	$L__BB1_24;
	st.local.u64 	[%rd1], %rd15;
	mov.u64 	%rd73, $str$4;
	cvta.global.u64 	%rd74, %rd73;
	add.u64 	%rd75, %SP, 0;
	{ // callseq 2, 0
	.param .b64 param0;
	st.param.b64 	[param0], %rd74;
	.param .b64 param1;
	st.param.b64 	[param1], %rd75;
	.param .b32 retval0;
	call.uni (retval0), 
	vprintf, 
	(
	param0, 
	param1
	);
	ld.param.b32 	%r68, [retval0];
	} // callseq 2
	bra.uni 	$L__BB1_22;
$L__BB1_14:
	ld.global.u64 	%rd16, [%rd8+31944];
	setp.ge.u64 	%p17, %rd16, %rd152;
	@%p17 bra 	$L__BB1_17;
	ld.global.u32 	%r77, [%rd8+31924];
	mul.wide.s32 	%rd90, %r77, 336;
	add.s64 	%rd91, %rd8, %rd90;
	ld.global.u64 	%rd92, [%rd91+208];
	add.s64 	%rd93, %rd16, 1;
	max.u64 	%rd17, %rd92, %rd93;
	min.u64 	%rd18, %rd17, %rd152;
	st.global.u64 	[%rd8+31944], %rd18;
	setp.lt.u32 	%p22, %r100, 1001;
	@%p22 bra 	$L__BB1_24;
	st.local.u64 	[%rd1], %rd18;
	st.local.u64 	[%rd1+8], %rd17;
	mov.u64 	%rd94, $str$5;
	cvta.global.u64 	%rd95, %rd94;
	add.u64 	%rd96, %SP, 0;
	{ // callseq 5, 0
	.param .b64 param0;
	st.param.b64 	[param0], %rd95;
	.param .b64 param1;
	st.param.b64 	[param1], %rd96;
	.param .b32 retval0;
	call.uni (retval0), 
	vprintf, 
	(
	param0, 
	param1
	);
	ld.param.b32 	%r78, [retval0];
	} // callseq 5
	bra.uni 	$L__BB1_22;
$L__BB1_17:
	ld.global.u32 	%r8, [%rd8+31924];
	ld.global.u32 	%r70, [%rd8+31928];
	setp.eq.s32 	%p18, %r70, 94;
	add.s32 	%r71, %r70, 1;
	selp.b32 	%r72, 0, %r71, %p18;
	setp.ne.s32 	%p19, %r8, %r72;
	@%p19 bra 	$L__BB1_20;
	mul.wide.s32 	%rd83, %r8, 336;
	add.s64 	%rd84, %rd8, %rd83;
	ld.global.u64 	%rd85, [%rd84+208];
	add.s64 	%rd86, %rd16, 1;
	max.u64 	%rd19, %rd85, %rd86;
	st.global.u64 	[%rd8+31944], %rd19;
	setp.lt.u32 	%p21, %r100, 1001;
	@%p21 bra 	$L__BB1_24;
	st.local.u32 	[%rd1], %r99;
	st.local.u64 	[%rd1+8], %rd19;
	mov.u64 	%rd87, $str$6;
	cvta.global.u64 	%rd88, %rd87;
	add.u64 	%rd89, %SP, 0;
	{ // callseq 4, 0
	.param .b64 param0;
	st.param.b64 	[param0], %rd88;
	.param .b64 param1;
	st.param.b64 	[param1], %rd89;
	.param .b32 retval0;
	call.uni (retval0), 
	vprintf, 
	(
	param0, 
	param1
	);
	ld.param.b32 	%r75, [retval0];
	} // callseq 4
	bra.uni 	$L__BB1_22;
$L__BB1_20:
	mul.wide.s32 	%rd76, %r8, 336;
	add.s64 	%rd77, %rd8, %rd76;
	ld.global.u64 	%rd78, [%rd77+208];
	add.s64 	%rd79, %rd16, 1;
	max.u64 	%rd20, %rd78, %rd79;
	st.global.u64 	[%rd8+31944], %rd20;
	setp.lt.u32 	%p20, %r100, 1001;
	@%p20 bra 	$L__BB1_24;
	st.local.u64 	[%rd1], %rd20;
	mov.u64 	%rd80, $str$7;
	cvta.global.u64 	%rd81, %rd80;
	add.u64 	%rd82, %SP, 0;
	{ // callseq 3, 0
	.param .b64 param0;
	st.param.b64 	[param0], %rd81;
	.param .b64 param1;
	st.param.b64 	[param1], %rd82;
	.param .b32 retval0;
	call.uni (retval0), 
	vprintf, 
	(
	param0, 
	param1
	);
	ld.param.b32 	%r73, [retval0];
	} // callseq 3
$L__BB1_22:
	setp.lt.u32 	%p23, %r100, 1002;
	@%p23 bra 	$L__BB1_24;
	mov.u64 	%rd97, $str$8;
	cvta.global.u64 	%rd98, %rd97;
	mov.u64 	%rd99, $str$9;
	cvta.global.u64 	%rd100, %rd99;
	mov.u64 	%rd101, __unnamed_8;
	cvta.global.u64 	%rd102, %rd101;
	{ // callseq 6, 0
	.param .b64 param0;
	st.param.b64 	[param0], %rd98;
	.param .b64 param1;
	st.param.b64 	[param1], %rd100;
	.param .b32 param2;
	st.param.b32 	[param2], 737;
	.param .b64 param3;
	st.param.b64 	[param3], %rd102;
	.param .b64 param4;
	st.param.b64 	[param4], 1;
	call.uni 
	__assertfail, 
	(
	param0, 
	param1, 
	param2, 
	param3, 
	param4
	);
	} // callseq 6
$L__BB1_24:
	ld.global.u32 	%r80, [%rd11];
	setp.ne.s32 	%p24, %r80, 1;
	ld.global.u64 	%rd156, [%rd8+31944];
	@%p24 bra 	$L__BB1_54;
	ld.global.u32 	%r106, [%rd14+6052];
	ld.global.u32 	%r10, [%rd14+6060];
	setp.eq.s32 	%p25, %r106, %r10;
	mov.u32 	%r105, %r106;
	@%p25 bra 	$L__BB1_31;
	mov.u32 	%r105, %r10;
	mov.u32 	%r104, %r106;
$L__BB1_27:
	mul.wide.s32 	%rd103, %r104, 336;
	add.s64 	%rd104, %rd14, %rd103;
	ld.global.u64 	%rd105, [%rd104+216];
	setp.gt.u64 	%p26, %rd105, %rd156;
	mov.u32 	%r106, %r104;
	@%p26 bra 	$L__BB1_31;
	setp.ne.s32 	%p27, %r104, %r105;
	@%p27 bra 	$L__BB1_30;
	mov.u64 	%rd106, $str$11;
	cvta.global.u64 	%rd107, %rd106;
	mov.u64 	%rd108, $str$9;
	cvta.global.u64 	%rd109, %rd108;
	mov.u64 	%rd110, __unnamed_1;
	cvta.global.u64 	%rd111, %rd110;
	{ // callseq 7, 0
	.param .b64 param0;
	st.param.b64 	[param0], %rd107;
	.param .b64 param1;
	st.param.b64 	[param1], %rd109;
	.param .b32 param2;
	st.param.b32 	[param2], 211;
	.param .b64 param3;
	st.param.b64 	[param3], %rd111;
	.param .b64 param4;
	st.param.b64 	[param4], 1;
	call.uni 
	__assertfail, 
	(
	param0, 
	param1, 
	param2, 
	param3, 
	param4
	);
	} // callseq 7
	ld.global.u32 	%r104, [%rd14+6052];
	ld.global.u32 	%r105, [%rd14+6060];
$L__BB1_30:
	setp.eq.s32 	%p28, %r104, 17;
	add.s32 	%r81, %r104, 1;
	selp.b32 	%r104, 0, %r81, %p28;
	st.global.u32 	[%rd14+6052], %r104;
	ld.global.u32 	%r82, [%rd14+6056];
	add.s32 	%r83, %r82, -1;
	st.global.u32 	[%rd14+6056], %r83;
	setp.ne.s32 	%p29, %r104, %r105;
	mov.u32 	%r106, %r105;
	@%p29 bra 	$L__BB1_27;
$L__BB1_31:
	setp.lt.s32 	%p30, %r106, 18;
	@%p30 bra 	$L__BB1_33;
	mov.u64 	%rd112, $str$12;
	cvta.global.u64 	%rd113, %rd112;
	mov.u64 	%rd114, $str$9;
	cvta.global.u64 	%rd115, %rd114;
	mov.u64 	%rd116, __unnamed_2;
	cvta.global.u64 	%rd117, %rd116;
	{ // callseq 8, 0
	.param .b64 param0;
	st.param.b64 	[param0], %rd113;
	.param .b64 param1;
	st.param.b64 	[param1], %rd115;
	.param .b32 param2;
	st.param.b32 	[param2], 230;
	.param .b64 param3;
	st.param.b64 	[param3], %rd117;
	.param .b64 param4;
	st.param.b64 	[param4], 1;
	call.uni 
	__assertfail, 
	(
	param0, 
	param1, 
	param2, 
	param3, 
	param4
	);
	} // callseq 8
	ld.global.u32 	%r105, [%rd14+6060];
$L__BB1_33:
	setp.lt.s32 	%p31, %r105, 18;
	@%p31 bra 	$L__BB1_35;
	mov.u64 	%rd118, $str$13;
	cvta.global.u64 	%rd119, %rd118;
	mov.u64 	%rd120, $str$9;
	cvta.global.u64 	%rd121, %rd120;
	mov.u64 	%rd122, __unnamed_2;
	cvta.global.u64 	%rd123, %rd122;
	{ // callseq 9, 0
	.param .b64 param0;
	st.param.b64 	[param0], %rd119;
	.param .b64 param1;
	st.param.b64 	[param1], %rd121;
	.param .b32 param2;
	st.param.b32 	[param2], 231;
	.param .b64 param3;
	st.param.b64 	[param3], %rd123;
	.param .b64 param4;
	st.param.b64 	[param4], 1;
	call.uni 
	__assertfail, 
	(
	param0, 
	param1, 
	param2, 
	param3, 
	param4
	);
	} // callseq 9
$L__BB1_35:
	ld.global.u64 	%rd22, [%rd8+31944];
	ld.global.u32 	%r112, [%rd8+31924];
	mov.b32 	%r109, 0;
$L__BB1_36:
	ld.global.u32 	%r110, [%rd8+31928];
	setp.eq.s32 	%p33, %r112, %r110;
	mul.wide.s32 	%rd124, %r112, 336;
	add.s64 	%rd125, %rd8, %rd124;
	add.s64 	%rd23, %rd125, 208;
	mov.pred 	%p55, 0;
	@%p33 bra 	$L__BB1_38;
	ld.global.u64 	%rd126, [%rd23];
	setp.le.u64 	%p55, %rd126, %rd22;
$L__BB1_38:
	setp.gt.u32 	%p34, %r109, 7;
	not.pred 	%p35, %p55;
	or.pred  	%p36, %p35, %p34;
	@%p36 bra 	$L__BB1_53;
	ld.global.f32 	%f20, [%rd23+-192];
	setp.neu.f32 	%p37, %f20, 0f00000000;
	@%p37 bra 	$L__BB1_42;
	ld.global.f32 	%f21, [%rd23+-156];
	setp.neu.f32 	%p38, %f21, 0f00000000;
	@%p38 bra 	$L__BB1_42;
	ld.global.f32 	%f22, [%rd23+-152];
	setp.eq.f32 	%p39, %f22, 0f00000000;
	@%p39 bra 	$L__BB1_50;
$L__BB1_42:
	ld.global.u32 	%r85, [%rd14+6052];
	ld.global.u32 	%r26, [%rd14+6060];
	setp.eq.s32 	%p40, %r26, 17;
	add.s32 	%r86, %r26, 1;
	selp.b32 	%r27, 0, %r86, %p40;
	setp.eq.s32 	%p41, %r85, %r27;
	@%p41 bra 	$L__BB1_53;
	ld.global.u32 	%r87, [%rd14+6056];
	add.s32 	%r88, %r87, 1;
	st.global.v2.u32 	[%rd14+6056], {%r88, %r27};
	mul.wide.s32 	%rd128, %r26, 336;
	add.s64 	%rd24, %rd14, %rd128;
	ld.global.u32 	%r89, [%rd8+31924];
	mul.wide.s32 	%rd129, %r89, 336;
	add.s64 	%rd25, %rd8, %rd129;
	mov.b64 	%rd153, 0;
$L__BB1_44:
	add.s64 	%rd130, %rd25, %rd153;
	ld.global.u8 	%rs2, [%rd130];
	add.s64 	%rd131, %rd24, %rd153;
	st.global.u8 	[%rd131], %rs2;
	add.s64 	%rd27, %rd153, 1;
	setp.lt.u64 	%p42, %rd153, 199;
	mov.u64 	%rd153, %rd27;
	@%p42 bra 	$L__BB1_44;
	ld.global.u64 	%rd133, [%rd25+200];
	st.global.u64 	[%rd24+200], %rd133;
	ld.global.u64 	%rd134, [%rd25+208];
	st.global.u64 	[%rd24+208], %rd134;
	ld.global.u64 	%rd135, [%rd25+216];
	st.global.u64 	[%rd24+216], %rd135;
	ld.global.u64 	%rd136, [%rd25+248];
	st.global.u64 	[%rd24+248], %rd136;
	ld.global.u32 	%r90, [%rd25+256];
	st.global.u32 	[%rd24+256], %r90;
	ld.global.u64 	%rd137, [%rd25+264];
	st.global.u64 	[%rd24+264], %rd137;
	ld.global.u64 	%rd138, [%rd25+272];
	st.global.u64 	[%rd24+272], %rd138;
	mov.b64 	%rd154, 0;
$L__BB1_46:
	add.s64 	%rd139, %rd25, %rd154;
	ld.global.u8 	%rs3, [%rd139+280];
	add.s64 	%rd140, %rd24, %rd154;
	st.global.u8 	[%rd140+280], %rs3;
	add.s64 	%rd29, %rd154, 1;
	setp.lt.u64 	%p43, %rd154, 23;
	mov.u64 	%rd154, %rd29;
	@%p43 bra 	$L__BB1_46;
	mov.b64 	%rd155, 0;
$L__BB1_48:
	add.s64 	%rd142, %rd25, %rd155;
	ld.global.u8 	%rs4, [%rd142+304];
	add.s64 	%rd143, %rd24, %rd155;
	st.global.u8 	[%rd143+304], %rs4;
	add.s64 	%rd31, %rd155, 1;
	setp.lt.u64 	%p44, %rd155, 23;
	mov.u64 	%rd155, %rd31;
	@%p44 bra 	$L__BB1_48;
	ld.global.u32 	%r112, [%rd8+31924];
	ld.global.u32 	%r110, [%rd8+31928];
$L__BB1_50:
	setp.ne.s32 	%p45, %r112, %r110;
	@%p45 bra 	$L__BB1_52;
	mov.u64 	%rd144, $str$11;
	cvta.global.u64 	%rd145, %rd144;
	mov.u64 	%rd146, $str$9;
	cvta.global.u64 	%rd147, %rd146;
	mov.u64 	%rd148, __unnamed_5;
	cvta.global.u64 	%rd149, %rd148;
	{ // callseq 10, 0
	.param .b64 param0;
	st.param.b64 	[param0], %rd145;
	.param .b64 param1;
	st.param.b64 	[param1], %rd147;
	.param .b32 param2;
	st.param.b32 	[param2], 365;
	.param .b64 param3;
	st.param.b64 	[param3], %rd149;
	.param .b64 param4;
	st.param.b64 	[param4], 1;
	call.uni 
	__assertfail, 
	(
	param0, 
	param1, 
	param2, 
	param3, 
	param4
	);
	} // callseq 10
	ld.global.u32 	%r112, [%rd8+31924];
$L__BB1_52:
	setp.eq.s32 	%p46, %r112, 94;
	add.s32 	%r91, %r112, 1;
	selp.b32 	%r112, 0, %r91, %p46;
	st.global.u32 	[%rd8+31924], %r112;
	ld.global.u32 	%r92, [%rd8+31932];
	add.s32 	%r93, %r92, -1;
	st.global.u32 	[%rd8+31932], %r93;
	add.s32 	%r109, %r109, 1;
	bra.uni 	$L__BB1_36;
$L__BB1_53:
	ld.global.u64 	%rd156, [%rd8+31944];
$L__BB1_54:
	add.s32 	%r100, %r100, 1;
	setp.lt.u64 	%p48, %rd156, %rd152;
	mov.pred 	%p54, -1;
	@%p48 bra 	$L__BB1_11;
	ld.global.u32 	%r94, [%rd8+31924];
	ld.global.u32 	%r95, [%rd8+31928];
	setp.eq.s32 	%p50, %r95, 94;
	add.s32 	%r96, %r95, 1;
	selp.b32 	%r97, 0, %r96, %p50;
	setp.eq.s32 	%p51, %r94, %r97;
	@%p51 bra 	$L__BB1_11;
$L__BB1_56:
	add.s32 	%r99, %r99, %r3;
	setp.lt.s32 	%p52, %r99, %r38;
	@%p52 bra 	$L__BB1_2;
$L__BB1_57:
	ret;
$L__BB1_58:
	mov.b32 	%r64, 0;
	st.global.u32 	[%rd11], %r64;
	bra.uni 	$L__BB1_56;

}
	// .globl	_Z10preprocessP3ROBP2SQP4InstPfS5_PiiS6_PbS6_S6_S6_
.visible .entry _Z10preprocessP3ROBP2SQP4InstPfS5_PiiS6_PbS6_S6_S6_(
	.param .u64 .ptr .align 1 _Z10preprocessP3ROBP2SQP4InstPfS5_PiiS6_PbS6_S6_S6__param_0,
	.param .u64 .ptr .align 1 _Z10preprocessP3ROBP2SQP4InstPfS5_PiiS6_PbS6_S6_S6__param_1,
	.param .u64 .ptr .align 1 _Z10preprocessP3ROBP2SQP4InstPfS5_PiiS6_PbS6_S6_S6__param_2,
	.param .u64 .ptr .align 1 _Z10preprocessP3ROBP2SQP4InstPfS5_PiiS6_PbS6_S6_S6__param_3,
	.param .u64 .ptr .align 1 _Z10preprocessP3ROBP2SQP4InstPfS5_PiiS6_PbS6_S6_S6__param_4,
	.param .u64 .ptr .align 1 _Z10preprocessP3ROBP2SQP4InstPfS5_PiiS6_PbS6_S6_S6__param_5,
	.param .u32 _Z10preprocessP3ROBP2SQP4InstPfS5_PiiS6_PbS6_S6_S6__param_6,
	.param .u64 .ptr .align 1 _Z10preprocessP3ROBP2SQP4InstPfS5_PiiS6_PbS6_S6_S6__param_7,
	.param .u64 .ptr .align 1 _Z10preprocessP3ROBP2SQP4InstPfS5_PiiS6_PbS6_S6_S6__param_8,
	.param .u64 .ptr .align 1 _Z10preprocessP3ROBP2SQP4InstPfS5_PiiS6_PbS6_S6_S6__param_9,
	.param .u64 .ptr .align 1 _Z10preprocessP3ROBP2SQP4InstPfS5_PiiS6_PbS6_S6_S6__param_10,
	.param .u64 .ptr .align 1 _Z10preprocessP3ROBP2SQP4InstPfS5_PiiS6_PbS6_S6_S6__param_11
)
{
	.reg .pred 	%p<98>;
	.reg .b16 	%rs<7>;
	.reg .b32 	%r<138>;
	.reg .b32 	%f<49>;
	.reg .b64 	%rd<185>;
	// demoted variable
	.shared .align 4 .b8 _ZZN2SQ15make_input_dataEPfmR4InstE3num[16];
	// demoted variable
	.shared .align 4 .b8 _ZZN3ROB15make_input_dataEPfmR4InstE3num[16];
	ld.param.u32 	%r45, [_Z10preprocessP3ROBP2SQP4InstPfS5_PiiS6_PbS6_S6_S6__param_6];
	ld.param.u64 	%rd57, [_Z10preprocessP3ROBP2SQP4InstPfS5_PiiS6_PbS6_S6_S6__param_9];
	cvta.to.global.u64 	%rd1, %rd57;
	mov.u32 	%r46, %ctaid.x;
	mov.u32 	%r47, %ntid.x;
	mov.u32 	%r1, %tid.x;
	mad.lo.s32 	%r2, %r46, %r47, %r1;
	shr.s32 	%r48, %r2, 31;
	shr.u32 	%r49, %r48, 27;
	add.s32 	%r50, %r2, %r49;
	shr.s32 	%r129, %r50, 5;
	setp.ge.s32 	%p1, %r129, %r45;
	@%p1 bra 	$L__BB2_66;
	and.b32  	%r4, %r2, 31;
	and.b32  	%r5, %r1, 31;
	shr.u32 	%r51, %r1, 3;
	and.b32  	%r52, %r51, 124;
	mov.u32 	%r53, _ZZN3ROB15make_input_dataEPfmR4InstE3num;
	add.s32 	%r6, %r53, %r52;
	mov.u32 	%r54, _ZZN2SQ15make_input_dataEPfmR4InstE3num;
	add.s32 	%r7, %r54, %r52;
$L__BB2_2:
	ld.param.u64 	%rd178, [_Z10preprocessP3ROBP2SQP4InstPfS5_PiiS6_PbS6_S6_S6__param_8];
	cvt.s64.s32 	%rd58, %r129;
	cvta.to.global.u64 	%rd59, %rd178;
	add.s64 	%rd60, %rd59, %rd58;
	ld.global.u8 	%rs1, [%rd60];
	setp.ne.s16 	%p2, %rs1, 1;
	@%p2 bra 	$L__BB2_65;
	ld.param.u64 	%rd172, [_Z10preprocessP3ROBP2SQP4InstPfS5_PiiS6_PbS6_S6_S6__param_0];
	setp.eq.s32 	%p3, %r4, 0;
	cvta.to.global.u64 	%rd61, %rd172;
	mul.wide.s32 	%rd62, %r129, 31968;
	add.s64 	%rd3, %rd61, %rd62;
	ld.global.u64 	%rd4, [%rd3+31944];
	ld.global.u64 	%rd5, [%rd3+31960];
	@%p3 bra 	$L__BB2_5;
	mul.wide.s32 	%rd63, %r129, 4;
	add.s64 	%rd64, %rd1, %rd63;
	ld.global.u32 	%r130, [%rd64];
	bra.uni 	$L__BB2_6;
$L__BB2_5:
	ld.param.u64 	%rd179, [_Z10preprocessP3ROBP2SQP4InstPfS5_PiiS6_PbS6_S6_S6__param_10];
	cvta.to.global.u64 	%rd65, %rd179;
	atom.global.add.u32 	%r130, [%rd65], 1;
	mul.wide.s32 	%rd66, %r129, 4;
	add.s64 	%rd67, %rd1, %rd66;
	st.global.u32 	[%rd67], %r130;
$L__BB2_6:
	ld.param.u64 	%rd174, [_Z10preprocessP3ROBP2SQP4InstPfS5_PiiS6_PbS6_S6_S6__param_2];
	setp.ne.s32 	%p4, %r4, 0;
	cvta.to.global.u64 	%rd68, %rd174;
	mul.wide.s32 	%rd69, %r129, 336;
	add.s64 	%rd6, %rd68, %rd69;
	@%p4 bra 	$L__BB2_11;
	ld.global.u32 	%r55, [%rd3+31924];
	ld.global.u32 	%r131, [%rd3+31928];
	setp.eq.s32 	%p5, %r131, 94;
	add.s32 	%r56, %r131, 1;
	selp.b32 	%r57, 0, %r56, %p5;
	setp.ne.s32 	%p6, %r55, %r57;
	@%p6 bra 	$L__BB2_9;
	mov.u64 	%rd70, $str$10;
	cvta.global.u64 	%rd71, %rd70;
	mov.u64 	%rd72, $str$9;
	cvta.global.u64 	%rd73, %rd72;
	mov.u64 	%rd74, __unnamed_4;
	cvta.global.u64 	%rd75, %rd74;
	{ // callseq 11, 0
	.param .b64 param0;
	st.param.b64 	[param0], %rd71;
	.param .b64 param1;
	st.param.b64 	[param1], %rd73;
	.param .b32 param2;
	st.param.b32 	[param2], 343;
	.param .b64 param3;
	st.param.b64 	[param3], %rd75;
	.param .b64 param4;
	st.param.b64 	[param4], 1;
	call.uni 
	__assertfail, 
	(
	param0, 
	param1, 
	param2, 
	param3, 
	param4
	);
	} // callseq 11
	ld.global.u32 	%r131, [%rd3+31928];
$L__BB2_9:
	setp.eq.s32 	%p7, %r131, 94;
	add.s32 	%r58, %r131, 1;
	selp.b32 	%r59, 0, %r58, %p7;
	ld.global.u32 	%r60, [%rd3+31932];
	add.s32 	%r61, %r60, 1;
	st.global.v2.u32 	[%rd3+31928], {%r59, %r61};
	mul.wide.s32 	%rd77, %r131, 336;
	add.s64 	%rd7, %rd3, %rd77;
	mov.b64 	%rd180, 0;
$L__BB2_10:
	add.s64 	%rd78, %rd6, %rd180;
	ld.global.u8 	%rs2, [%rd78];
	add.s64 	%rd79, %rd7, %rd180;
	st.global.u8 	[%rd79], %rs2;
	add.s64 	%rd9, %rd180, 1;
	setp.lt.u64 	%p8, %rd180, 335;
	mov.u64 	%rd180, %rd9;
	@%p8 bra 	$L__BB2_10;
$L__BB2_11:
	ld.param.u64 	%rd173, [_Z10preprocessP3ROBP2SQP4InstPfS5_PiiS6_PbS6_S6_S6__param_1];
	cvta.to.global.u64 	%rd80, %rd173;
	mad.lo.s64 	%rd10, %rd58, 6072, %rd80;
	bar.warp.sync 	-1;
	setp.eq.s64 	%p9, %rd4, %rd5;
	@%p9 bra 	$L__BB2_25;
	bar.warp.sync 	-1;
	sub.s64 	%rd11, %rd4, %rd5;
	ld.global.u32 	%r62, [%rd3+31924];
	ld.global.u32 	%r132, [%rd3+31928];
	setp.ne.s32 	%p10, %r62, %r132;
	@%p10 bra 	$L__BB2_14;
	mov.u64 	%rd81, $str$11;
	cvta.global.u64 	%rd82, %rd81;
	mov.u64 	%rd83, $str$9;
	cvta.global.u64 	%rd84, %rd83;
	mov.u64 	%rd85, __unnamed_6;
	cvta.global.u64 	%rd86, %rd85;
	{ // callseq 12, 0
	.param .b64 param0;
	st.param.b64 	[param0], %rd82;
	.param .b64 param1;
	st.param.b64 	[param1], %rd84;
	.param .b32 param2;
	st.param.b32 	[param2], 398;
	.param .b64 param3;
	st.param.b64 	[param3], %rd86;
	.param .b64 param4;
	st.param.b64 	[param4], 1;
	call.uni 
	__assertfail, 
	(
	param0, 
	param1, 
	param2, 
	param3, 
	param4
	);
	} // callseq 12
	ld.global.u32 	%r132, [%rd3+31928];
$L__BB2_14:
	setp.eq.s32 	%p11, %r132, 0;
	add.s32 	%r63, %r132, -1;
	selp.b32 	%r18, 94, %r63, %p11;
	ld.global.u32 	%r64, [%rd3+31932];
	add.s32 	%r19, %r64, -1;
	setp.ge.s32 	%p12, %r5, %r19;
	@%p12 bra 	$L__BB2_19;
	cvt.rn.f32.u64 	%f1, %rd11;
	add.s32 	%r65, %r18, -1;
	setp.eq.s32 	%p13, %r18, 0;
	selp.b32 	%r20, 94, %r65, %p13;
	mov.u32 	%r133, %r5;
$L__BB2_16:
	sub.s32 	%r66, %r20, %r133;
	add.s32 	%r67, %r66, 95;
	setp.lt.s32 	%p14, %r66, 0;
	selp.b32 	%r68, %r67, %r66, %p14;
	mul.wide.s32 	%rd87, %r68, 336;
	add.s64 	%rd88, %rd3, %rd87;
	ld.global.f32 	%f15, [%rd88];
	add.f32 	%f16, %f15, %f1;
	st.global.f32 	[%rd88], %f16;
	setp.ge.f32 	%p15, %f16, 0f00000000;
	@%p15 bra 	$L__BB2_18;
	mov.u64 	%rd89, $str$14;
	cvta.global.u64 	%rd90, %rd89;
	mov.u64 	%rd91, $str$9;
	cvta.global.u64 	%rd92, %rd91;
	mov.u64 	%rd93, __unnamed_6;
	cvta.global.u64 	%rd94, %rd93;
	{ // callseq 13, 0
	.param .b64 param0;
	st.param.b64 	[param0], %rd90;
	.param .b64 param1;
	st.param.b64 	[param1], %rd92;
	.param .b32 param2;
	st.param.b32 	[param2], 411;
	.param .b64 param3;
	st.param.b64 	[param3], %rd94;
	.param .b64 param4;
	st.param.b64 	[param4], 1;
	call.uni 
	__assertfail, 
	(
	param0, 
	param1, 
	param2, 
	param3, 
	param4
	);
	} // callseq 13
$L__BB2_18:
	add.s32 	%r133, %r133, 32;
	setp.lt.s32 	%p16, %r133, %r19;
	@%p16 bra 	$L__BB2_16;
$L__BB2_19:
	bar.warp.sync 	-1;
	bar.warp.sync 	-1;
	bar.warp.sync 	-1;
	bar.warp.sync 	-1;
	ld.global.v2.u32 	{%r23, %r24}, [%rd10+6056];
	setp.ge.s32 	%p17, %r5, %r23;
	@%p17 bra 	$L__BB2_24;
	cvt.rn.f32.u64 	%f2, %rd11;
	add.s32 	%r69, %r24, -1;
	setp.eq.s32 	%p18, %r24, 0;
	selp.b32 	%r25, 17, %r69, %p18;
	mov.u32 	%r134, %r5;
$L__BB2_21:
	sub.s32 	%r70, %r25, %r134;
	add.s32 	%r71, %r70, 18;
	setp.lt.s32 	%p19, %r70, 0;
	selp.b32 	%r72, %r71, %r70, %p19;
	mul.wide.s32 	%rd95, %r72, 336;
	add.s64 	%rd96, %rd10, %rd95;
	ld.global.f32 	%f17, [%rd96];
	add.f32 	%f18, %f17, %f2;
	st.global.f32 	[%rd96], %f18;
	setp.ge.f32 	%p20, %f18, 0f00000000;
	@%p20 bra 	$L__BB2_23;
	mov.u64 	%rd97, $str$14;
	cvta.global.u64 	%rd98, %rd97;
	mov.u64 	%rd99, $str$9;
	cvta.global.u64 	%rd100, %rd99;
	mov.u64 	%rd101, __unnamed_3;
	cvta.global.u64 	%rd102, %rd101;
	{ // callseq 14, 0
	.param .b64 param0;
	st.param.b64 	[param0], %rd98;
	.param .b64 param1;
	st.param.b64 	[param1], %rd100;
	.param .b32 param2;
	st.param.b32 	[param2], 301;
	.param .b64 param3;
	st.param.b64 	[param3], %rd102;
	.param .b64 param4;
	st.param.b64 	[param4], 1;
	call.uni 
	__assertfail, 
	(
	param0, 
	param1, 
	param2, 
	param3, 
	param4
	);
	} // callseq 14
$L__BB2_23:
	add.s32 	%r134, %r134, 32;
	setp.lt.s32 	%p21, %r134, %r23;
	@%p21 bra 	$L__BB2_21;
$L__BB2_24:
	bar.warp.sync 	-1;
$L__BB2_25:
	bar.warp.sync 	-1;
	bar.warp.sync 	-1;
	ld.global.u32 	%r73, [%rd3+31928];
	setp.eq.s32 	%p22, %r73, 0;
	add.s32 	%r74, %r73, -1;
	selp.b32 	%r28, 94, %r74, %p22;
	bar.warp.sync 	-1;
	ld.global.u32 	%r75, [%rd3+31924];
	ld.global.u32 	%r76, [%rd3+31928];
	setp.ne.s32 	%p23, %r75, %r76;
	@%p23 bra 	$L__BB2_27;
	mov.u64 	%rd103, $str$11;
	cvta.global.u64 	%rd104, %rd103;
	mov.u64 	%rd105, $str$9;
	cvta.global.u64 	%rd106, %rd105;
	mov.u64 	%rd107, __unnamed_7;
	cvta.global.u64 	%rd108, %rd107;
	{ // callseq 15, 0
	.param .b64 param0;
	st.param.b64 	[param0], %rd104;
	.param .b64 param1;
	st.param.b64 	[param1], %rd106;
	.param .b32 param2;
	st.param.b32 	[param2], 432;
	.param .b64 param3;
	st.param.b64 	[param3], %rd108;
	.param .b64 param4;
	st.param.b64 	[param4], 1;
	call.uni 
	__assertfail, 
	(
	param0, 
	param1, 
	param2, 
	param3, 
	param4
	);
	} // callseq 15
$L__BB2_27:
	ld.param.u64 	%rd177, [_Z10preprocessP3ROBP2SQP4InstPfS5_PiiS6_PbS6_S6_S6__param_4];
	mul.lo.s32 	%r77, %r130, 5550;
	cvta.to.global.u64 	%rd109, %rd177;
	mul.wide.s32 	%rd110, %r77, 4;
	add.s64 	%rd12, %rd109, %rd110;
	setp.ne.s32 	%p24, %r5, 0;
	ld.global.u32 	%r78, [%rd3+31932];
	add.s32 	%r29, %r78, -1;
	ld.global.u64 	%rd13, [%rd6+248];
	ld.global.u32 	%r30, [%rd6+256];
	ld.global.u64 	%rd14, [%rd6+264];
	ld.global.u64 	%rd15, [%rd6+272];
	ld.global.u64 	%rd16, [%rd6+280];
	ld.global.u64 	%rd17, [%rd6+304];
	ld.global.u64 	%rd18, [%rd6+288];
	ld.global.u64 	%rd19, [%rd6+312];
	ld.global.u64 	%rd20, [%rd6+296];
	ld.global.u64 	%rd21, [%rd6+320];
	mov.b32 	%r79, 1;
	st.shared.u32 	[%r6], %r79;
	@%p24 bra 	$L__BB2_30;
	ld.global.u32 	%r80, [%rd3+31928];
	setp.eq.s32 	%p25, %r80, 0;
	add.s32 	%r81, %r80, -1;
	selp.b32 	%r82, 94, %r81, %p25;
	mul.wide.s32 	%rd112, %r82, 336;
	add.s64 	%rd22, %rd3, %rd112;
	mov.b64 	%rd181, 0;
$L__BB2_29:
	add.s64 	%rd113, %rd22, %rd181;
	ld.global.u8 	%rs3, [%rd113];
	add.s64 	%rd114, %rd12, %rd181;
	st.global.u8 	[%rd114], %rs3;
	add.s64 	%rd24, %rd181, 1;
	setp.lt.u64 	%p26, %rd181, 199;
	mov.u64 	%rd181, %rd24;
	@%p26 bra 	$L__BB2_29;
$L__BB2_30:
	bar.warp.sync 	-1;
	setp.ge.s32 	%p27, %r5, %r29;
	@%p27 bra 	$L__BB2_45;
	add.s32 	%r83, %r28, -1;
	setp.eq.s32 	%p28, %r28, 0;
	selp.b32 	%r31, 94, %r83, %p28;
	mov.u32 	%r135, %r5;
$L__BB2_32:
	setp.eq.s32 	%p29, %r30, 0;
	sub.s32 	%r84, %r31, %r135;
	add.s32 	%r85, %r84, 95;
	setp.lt.s32 	%p30, %r84, 0;
	selp.b32 	%r86, %r85, %r84, %p30;
	mul.wide.s32 	%rd115, %r86, 336;
	add.s64 	%rd116, %rd3, %rd115;
	add.s64 	%rd25, %rd116, 248;
	ld.global.u64 	%rd117, [%rd116+248];
	setp.eq.s64 	%p31, %rd117, %rd13;
	selp.f32 	%f20, 0f3F800000, 0f00000000, %p31;
	st.global.f32 	[%rd116+132], %f20;
	ld.global.u64 	%rd118, [%rd116+280];
	setp.ne.s64 	%p32, %rd118, 0;
	setp.eq.s64 	%p33, %rd118, %rd16;
	and.pred  	%p34, %p32, %p33;
	selp.u32 	%r87, 1, 0, %p34;
	ld.global.u64 	%rd120, [%rd116+288];
	setp.ne.s64 	%p35, %rd120, 0;
	setp.eq.s64 	%p36, %rd120, %rd18;
	and.pred  	%p37, %p35, %p36;
	selp.u32 	%r88, 1, 0, %p37;
	add.s32 	%r89, %r88, %r87;
	ld.global.u64 	%rd122, [%rd116+296];
	setp.ne.s64 	%p38, %rd122, 0;
	setp.eq.s64 	%p39, %rd122, %rd20;
	and.pred  	%p40, %p38, %p39;
	selp.u32 	%r90, 1, 0, %p40;
	add.s32 	%r91, %r89, %r90;
	cvt.rn.f32.u32 	%f21, %r91;
	st.global.f32 	[%rd116+148], %f21;
	mov.f32 	%f43, 0f00000000;
	@%p29 bra 	$L__BB2_36;
	ld.global.u32 	%r92, [%rd25+8];
	setp.eq.s32 	%p41, %r92, 0;
	@%p41 bra 	$L__BB2_36;
	ld.global.u64 	%rd124, [%rd25+16];
	setp.lt.u64 	%p42, %rd15, %rd124;
	@%p42 bra 	$L__BB2_36;
	ld.global.u64 	%rd125, [%rd25+24];
	setp.gt.u64 	%p43, %rd14, %rd125;
	selp.f32 	%f43, 0f00000000, 0f3F800000, %p43;
$L__BB2_36:
	st.global.f32 	[%rd25+-84], %f43;
	mov.f32 	%f44, 0f00000000;
	@%p29 bra 	$L__BB2_39;
	ld.global.u32 	%r93, [%rd25+8];
	setp.eq.s32 	%p45, %r93, 0;
	@%p45 bra 	$L__BB2_39;
	ld.global.u64 	%rd126, [%rd25+16];
	xor.b64  	%rd127, %rd126, %rd14;
	setp.lt.u64 	%p46, %rd127, 64;
	selp.f32 	%f44, 0f3F800000, 0f00000000, %p46;
$L__BB2_39:
	st.global.f32 	[%rd25+-80], %f44;
	mov.f32 	%f45, 0f00000000;
	@%p29 bra 	$L__BB2_42;
	ld.global.u32 	%r94, [%rd25+8];
	setp.eq.s32 	%p48, %r94, 0;
	@%p48 bra 	$L__BB2_42;
	ld.global.u64 	%rd128, [%rd25+56];
	setp.ne.s64 	%p49, %rd128, 0;
	setp.eq.s64 	%p50, %rd128, %rd17;
	and.pred  	%p51, %p49, %p50;
	selp.u32 	%r95, 1, 0, %p51;
	ld.global.u64 	%rd130, [%rd25+64];
	setp.ne.s64 	%p52, %rd130, 0;
	setp.eq.s64 	%p53, %rd130, %rd19;
	and.pred  	%p54, %p52, %p53;
	selp.u32 	%r96, 1, 0, %p54;
	add.s32 	%r97, %r96, %r95;
	ld.global.u64 	%rd132, [%rd25+72];
	setp.ne.s64 	%p55, %rd132, 0;
	setp.eq.s64 	%p56, %rd132, %rd21;
	and.pred  	%p57, %p55, %p56;
	selp.u32 	%r98, 1, 0, %p57;
	add.s32 	%r99, %r97, %r98;
	cvt.rn.f32.u32 	%f45, %r99;
$L__BB2_42:
	st.global.f32 	[%rd25+-64], %f45;
	atom.shared.add.u32 	%r100, [%r6], 1;
	mul.lo.s32 	%r101, %r100, 50;
	mul.wide.s32 	%rd135, %r101, 4;
	add.s64 	%rd26, %rd12, %rd135;
	mov.b64 	%rd182, 0;
$L__BB2_43:
	add.s64 	%rd136, %rd182, %rd25;
	ld.global.u8 	%rs4, [%rd136+-248];
	add.s64 	%rd137, %rd26, %rd182;
	st.global.u8 	[%rd137], %rs4;
	add.s64 	%rd28, %rd182, 1;
	setp.lt.u64 	%p58, %rd182, 199;
	mov.u64 	%rd182, %rd28;
	@%p58 bra 	$L__BB2_43;
	add.s32 	%r135, %r135, 32;
	setp.lt.s32 	%p59, %r135, %r29;
	@%p59 bra 	$L__BB2_32;
$L__BB2_45:
	bar.warp.sync 	-1;
	ld.shared.u32 	%r34, [%r6];
	st.global.u32 	[%rd3+31936], %r34;
	bar.warp.sync 	-1;
	ld.global.u32 	%r35, [%rd6+256];
	ld.global.u64 	%rd29, [%rd6+264];
	add.s64 	%rd30, %rd6, 272;
	add.s64 	%rd31, %rd6, 296;
	add.s64 	%rd32, %rd6, 320;
	ld.global.v2.u32 	{%r36, %r37}, [%rd10+6056];
	mov.b32 	%r137, 0;
	st.shared.u32 	[%r7], %r137;
	setp.ge.s32 	%p60, %r5, %r36;
	@%p60 bra 	$L__BB2_61;
	ld.param.u64 	%rd175, [_Z10preprocessP3ROBP2SQP4InstPfS5_PiiS6_PbS6_S6_S6__param_2];
	cvta.to.global.u64 	%rd138, %rd175;
	mul.wide.s32 	%rd139, %r129, 336;
	add.s64 	%rd140, %rd138, %rd139;
	ld.global.u64 	%rd33, [%rd140+248];
	ld.global.u64 	%rd34, [%rd30];
	ld.global.u64 	%rd35, [%rd140+280];
	ld.global.u64 	%rd36, [%rd140+304];
	ld.global.u64 	%rd37, [%rd140+288];
	ld.global.u64 	%rd38, [%rd140+312];
	ld.global.u64 	%rd39, [%rd31];
	ld.global.u64 	%rd40, [%rd32];
	add.s32 	%r103, %r37, -1;
	setp.eq.s32 	%p61, %r37, 0;
	selp.b32 	%r38, 17, %r103, %p61;
	mov.u32 	%r136, %r5;
$L__BB2_47:
	setp.eq.s32 	%p62, %r35, 0;
	sub.s32 	%r104, %r38, %r136;
	add.s32 	%r105, %r104, 18;
	setp.lt.s32 	%p63, %r104, 0;
	selp.b32 	%r106, %r105, %r104, %p63;
	mul.wide.s32 	%rd141, %r106, 336;
	add.s64 	%rd142, %rd10, %rd141;
	add.s64 	%rd41, %rd142, 248;
	ld.global.u64 	%rd143, [%rd142+248];
	setp.eq.s64 	%p64, %rd143, %rd33;
	selp.f32 	%f29, 0f3F800000, 0f00000000, %p64;
	st.global.f32 	[%rd142+132], %f29;
	ld.global.u64 	%rd144, [%rd142+280];
	setp.ne.s64 	%p65, %rd144, 0;
	setp.eq.s64 	%p66, %rd144, %rd35;
	and.pred  	%p67, %p65, %p66;
	selp.u32 	%r107, 1, 0, %p67;
	ld.global.u64 	%rd146, [%rd142+288];
	setp.ne.s64 	%p68, %rd146, 0;
	setp.eq.s64 	%p69, %rd146, %rd37;
	and.pred  	%p70, %p68, %p69;
	selp.u32 	%r108, 1, 0, %p70;
	add.s32 	%r109, %r108, %r107;
	ld.global.u64 	%rd148, [%rd142+296];
	setp.ne.s64 	%p71, %rd148, 0;
	setp.eq.s64 	%p72, %rd148, %rd39;
	and.pred  	%p73, %p71, %p72;
	selp.u32 	%r110, 1, 0, %p73;
	add.s32 	%r111, %r109, %r110;
	cvt.rn.f32.u32 	%f30, %r111;
	st.global.f32 	[%rd142+148], %f30;
	mov.f32 	%f46, 0f00000000;
	@%p62 bra 	$L__BB2_51;
	ld.global.u32 	%r112, [%rd41+8];
	setp.eq.s32 	%p74, %r112, 0;
	@%p74 bra 	$L__BB2_51;
	ld.global.u64 	%rd150, [%rd41+16];
	setp.lt.u64 	%p75, %rd34, %rd150;
	@%p75 bra 	$L__BB2_51;
	ld.global.u64 	%rd151, [%rd41+24];
	setp.gt.u64 	%p76, %rd29, %rd151;
	selp.f32 	%f46, 0f00000000, 0f3F800000, %p76;
$L__BB2_51:
	st.global.f32 	[%rd41+-84], %f46;
	mov.f32 	%f47, 0f00000000;
	@%p62 bra 	$L__BB2_54;
	ld.global.u32 	%r113, [%rd41+8];
	setp.eq.s32 	%p78, %r113, 0;
	@%p78 bra 	$L__BB2_54;
	ld.global.u64 	%rd152, [%rd41+16];
	xor.b64  	%rd153, %rd152, %rd29;
	setp.lt.u64 	%p79, %rd153, 64;
	selp.f32 	%f47, 0f3F800000, 0f00000000, %p79;
$L__BB2_54:
	st.global.f32 	[%rd41+-80], %f47;
	mov.f32 	%f48, 0f00000000;
	@%p62 bra 	$L__BB2_57;
	ld.global.u32 	%r114, [%rd41+8];
	setp.eq.s32 	%p81, %r114, 0;
	@%p81 bra 	$L__BB2_57;
	ld.global.u64 	%rd154, [%rd41+56];
	setp.ne.s64 	%p82, %rd154, 0;
	setp.eq.s64 	%p83, %rd154, %rd36;
	and.pred  	%p84, %p82, %p83;
	selp.u32 	%r115, 1, 0, %p84;
	ld.global.u64 	%rd156, [%rd41+64];
	setp.ne.s64 	%p85, %rd156, 0;
	setp.eq.s64 	%p86, %rd156, %rd38;
	and.pred  	%p87, %p85, %p86;
	selp.u32 	%r116, 1, 0, %p87;
	add.s32 	%r117, %r116, %r115;
	ld.global.u64 	%rd158, [%rd41+72];
	setp.ne.s64 	%p88, %rd158, 0;
	setp.eq.s64 	%p89, %rd158, %rd40;
	and.pred  	%p90, %p88, %p89;
	selp.u32 	%r118, 1, 0, %p90;
	add.s32 	%r119, %r117, %r118;
	cvt.rn.f32.u32 	%f48, %r119;
$L__BB2_57:
	st.global.f32 	[%rd41+-64], %f48;
	atom.shared.add.u32 	%r120, [%r7], 1;
	mul.lo.s32 	%r121, %r120, 50;
	cvt.s64.s32 	%rd161, %r121;
	mul.lo.s32 	%r122, %r34, 50;
	cvt.s64.s32 	%rd162, %r122;
	add.s64 	%rd163, %rd161, %rd162;
	shl.b64 	%rd164, %rd163, 2;
	add.s64 	%rd42, %rd12, %rd164;
	mov.b64 	%rd183, 0;
$L__BB2_58:
	add.s64 	%rd165, %rd183, %rd41;
	ld.global.u8 	%rs5, [%rd165+-248];
	add.s64 	%rd166, %rd42, %rd183;
	st.global.u8 	[%rd166], %rs5;
	add.s64 	%rd44, %rd183, 1;
	setp.lt.u64 	%p91, %rd183, 199;
	mov.u64 	%rd183, %rd44;
	@%p91 bra 	$L__BB2_58;
	add.s32 	%r136, %r136, 32;
	setp.lt.s32 	%p92, %r136, %r36;
	@%p92 bra 	$L__BB2_47;
	ld.shared.u32 	%r137, [%r7];
$L__BB2_61:
	setp.ne.s32 	%p93, %r4, 0;
	st.global.u32 	[%rd10+6064], %r137;
	bar.warp.sync 	-1;
	add.s32 	%r43, %r137, %r34;
	setp.gt.s32 	%p94, %r43, 110;
	or.pred  	%p95, %p93, %p94;
	@%p95 bra 	$L__BB2_64;
	ld.param.u64 	%rd176, [_Z10preprocessP3ROBP2SQP4InstPfS5_PiiS6_PbS6_S6_S6__param_3];
	mul.lo.s32 	%r123, %r43, 50;
	mul.wide.s32 	%rd168, %r123, 4;
	add.s64 	%rd45, %rd12, %rd168;
	cvta.to.global.u64 	%rd169, %rd176;
	add.s64 	%rd46, %rd169, %rd168;
	sub.s32 	%r124, 111, %r43;
	mul.wide.u32 	%rd47, %r124, 200;
	mov.b64 	%rd184, 0;
$L__BB2_63:
	add.s64 	%rd170, %rd46, %rd184;
	ld.global.u8 	%rs6, [%rd170];
	add.s64 	%rd171, %rd45, %rd184;
	st.global.u8 	[%rd171], %rs6;
	add.s64 	%rd184, %rd184, 1;
	setp.lt.u64 	%p96, %rd184, %rd47;
	@%p96 bra 	$L__BB2_63;
$L__BB2_64:
	bar.warp.sync 	-1;
$L__BB2_65:
	mov.u32 	%r125, %nctaid.x;
	mov.u32 	%r126, %ntid.x;
	mul.lo.s32 	%r127, %r125, %r126;
	shr.u32 	%r128, %r127, 5;
	add.s32 	%r129, %r129, %r128;
	setp.lt.s32 	%p97, %r129, %r45;
	@%p97 bra 	$L__BB2_2;
$L__BB2_66:
	ret;

}


// ===== COMPILED SASS (sm_100) =====

	.target	sm_100

	.elftype	@"ET_EXEC"


//--------------------- .note.nv.tkinfo           --------------------------
	.section	.note.nv.tkinfo,"",@"SHT_NOTE"
	.sectionflags	@"SHF_NOTE_NV_TKINFO"
	.tkinfo
        /*0018*/ 	.word	0x00000002
        /*0030*/ 	.string	""
        /*0030*/ 	.string	"ptxas"
        /*0030*/ 	.string	"Cuda compilation tools, release 13.0, V13.0.88"
        /*0030*/ 	.string	"Build cuda_13.0.r13.0/compiler.36424714_0"
        /*0030*/ 	.string	"-arch sm_100 -m 64 "



//--------------------- .note.nv.cuinfo           --------------------------
	.section	.note.nv.cuinfo,"",@"SHT_NOTE"
	.sectionflags	@"SHF_NOTE_NV_CUINFO"
        /*0018*/ 	.short	0x0002
        /*001a*/ 	.short	0x0064
        /*001c*/ 	.short	0x0082
	.zero		2


//--------------------- .nv.info                  --------------------------
	.section	.nv.info,"",@"SHT_CUDA_INFO"
	.align	4


	//----- nvinfo : EIATTR_REGCOUNT
	.align		4
        /*0000*/ 	.byte	0x04, 0x2f
        /*0002*/ 	.short	(.L_22 - .L_21)
	.align		4
.L_21:
        /*0004*/ 	.word	index@(_Z6resultP3ROBiiPm)
        /*0008*/ 	.word	0x00000018


	//----- nvinfo : EIATTR_FRAME_SIZE
	.align		4
.L_22:
        /*000c*/ 	.byte	0x04, 0x11
        /*000e*/ 	.short	(.L_24 - .L_23)
	.align		4
.L_23:
        /*0010*/ 	.word	index@(_Z6resultP3ROBiiPm)
        /*0014*/ 	.word	0x00000008


	//----- nvinfo : EIATTR_REGCOUNT
	.align		4
.L_24:
        /*0018*/ 	.byte	0x04, 0x2f
        /*001a*/ 	.short	(.L_26 - .L_25)
	.align		4
.L_25:
        /*001c*/ 	.word	index@(_Z6updateP3ROBP2SQPfPiiiS4_S4_PbS4_S4_)
        /*0020*/ 	.word	0x00000028


	//----- nvinfo : EIATTR_FRAME_SIZE
	.align		4
.L_26:
        /*0024*/ 	.byte	0x04, 0x11
        /*0026*/ 	.short	(.L_28 - .L_27)
	.align		4
.L_27:
        /*0028*/ 	.word	index@(_Z6updateP3ROBP2SQPfPiiiS4_S4_PbS4_S4_)
        /*002c*/ 	.word	0x00000018


	//----- nvinfo : EIATTR_REGCOUNT
	.align		4
.L_28:
        /*0030*/ 	.byte	0x04, 0x2f
        /*0032*/ 	.short	(.L_30 - .L_29)
	.align		4
.L_29:
        /*0034*/ 	.word	index@(_Z10preprocessP3ROBP2SQP4InstPfS5_PiiS6_PbS6_S6_S6_)
        /*0038*/ 	.word	0x00000030


	//----- nvinfo : EIATTR_FRAME_SIZE
	.align		4
.L_30:
        /*003c*/ 	.byte	0x04, 0x11
        /*003e*/ 	.short	(.L_32 - .L_31)
	.align		4
.L_31:
        /*0040*/ 	.word	index@(_Z10preprocessP3ROBP2SQP4InstPfS5_PiiS6_PbS6_S6_S6_)
        /*0044*/ 	.word	0x00000000


	//----- nvinfo : EIATTR_MIN_STACK_SIZE
	.align		4
.L_32:
        /*0048*/ 	.byte	0x04, 0x12
        /*004a*/ 	.short	(.L_34 - .L_33)
	.align		4
.L_33:
        /*004c*/ 	.word	index@(_Z10preprocessP3ROBP2SQP4InstPfS5_PiiS6_PbS6_S6_S6_)
        /*0050*/ 	.word	0x00000000


	//----- nvinfo : EIATTR_MIN_STACK_SIZE
	.align		4
.L_34:
        /*0054*/ 	.byte	0x04, 0x12
        /*0056*/ 	.short	(.L_36 - .L_35)
	.align		4
.L_35:
        /*0058*/ 	.word	index@(_Z6updateP3ROBP2SQPfPiiiS4_S4_PbS4_S4_)
        /*005c*/ 	.word	0x00000018


	//----- nvinfo : EIATTR_MIN_STACK_SIZE
	.align		4
.L_36:
        /*0060*/ 	.byte	0x04, 0x12
        /*0062*/ 	.short	(.L_38 - .L_37)
	.align		4
.L_37:
        /*0064*/ 	.word	index@(_Z6resultP3ROBiiPm)
        /*0068*/ 	.word	0x00000008
.L_38:


//--------------------- .nv.compat                --------------------------
	.section	.nv.compat,"",@"SHT_CUDA_COMPAT_INFO"
	.align	4
        /*0000*/ 	.byte	0x02, 0x09, 0x00, 0x00, 0x02, 0x02, 0x01, 0x00, 0x02, 0x05, 0x05, 0x00, 0x03, 0x07, 0x01, 0x01
        /*0010*/ 	.byte	0x02, 0x03, 0x00, 0x00, 0x02, 0x06, 0x01, 0x00, 0x04, 0x0b, 0x08, 0x00, 0x09, 0x00, 0x00, 0x00
        /*0020*/ 	.byte	0x00, 0x00, 0x00, 0x00


//--------------------- .nv.info._Z10preprocessP3ROBP2SQP4InstPfS5_PiiS6_PbS6_S6_S6_ --------------------------
	.section	.nv.info._Z10preprocessP3ROBP2SQP4InstPfS5_PiiS6_PbS6_S6_S6_,"",@"SHT_CUDA_INFO"
	.sectionflags	@""
	.align	4


	//----- nvinfo : EIATTR_CUDA_API_VERSION
	.align		4
        /*0000*/ 	.byte	0x04, 0x37
        /*0002*/ 	.short	(.L_40 - .L_39)
.L_39:
        /*0004*/ 	.word	0x00000082


	//----- nvinfo : EIATTR_KPARAM_INFO
	.align		4
.L_40:
        /*0008*/ 	.byte	0x04, 0x17
        /*000a*/ 	.short	(.L_42 - .L_41)
.L_41:
        /*000c*/ 	.word	0x00000000
        /*0010*/ 	.short	0x000b
        /*0012*/ 	.short	0x0058
        /*0014*/ 	.byte	0x00, 0xf5, 0x21, 0x00


	//----- nvinfo : EIATTR_KPARAM_INFO
	.align		4
.L_42:
        /*0018*/ 	.byte	0x04, 0x17
        /*001a*/ 	.short	(.L_44 - .L_43)
.L_43:
        /*001c*/ 	.word	0x00000000
        /*0020*/ 	.short	0x000a
        /*0022*/ 	.short	0x0050
        /*0024*/ 	.byte	0x00, 0xf5, 0x21, 0x00


	//----- nvinfo : EIATTR_KPARAM_INFO
	.align		4
.L_44:
        /*0028*/ 	.byte	0x04, 0x17
        /*002a*/ 	.short	(.L_46 - .L_45)
.L_45:
        /*002c*/ 	.word	0x00000000
        /*0030*/ 	.short	0x0009
        /*0032*/ 	.short	0x0048
        /*0034*/ 	.byte	0x00, 0xf5, 0x21, 0x00


	//----- nvinfo : EIATTR_KPARAM_INFO
	.align		4
.L_46:
        /*0038*/ 	.byte	0x04, 0x17
        /*003a*/ 	.short	(.L_48 - .L_47)
.L_47:
        /*003c*/ 	.word	0x00000000
        /*0040*/ 	.short	0x0008
        /*0042*/ 	.short	0x0040
        /*0044*/ 	.byte	0x00, 0xf5, 0x21, 0x00


	//----- nvinfo : EIATTR_KPARAM_INFO
	.align		4
.L_48:
        /*0048*/ 	.byte	0x04, 0x17
        /*004a*/ 	.short	(.L_50 - .L_49)
.L_49:
        /*004c*/ 	.word	0x00000000
        /*0050*/ 	.short	0x0007
        /*0052*/ 	.short	0x0038
        /*0054*/ 	.byte	0x00, 0xf5, 0x21, 0x00


	//----- nvinfo : EIATTR_KPARAM_INFO
	.align		4
.L_50:
        /*0058*/ 	.byte	0x04, 0x17
        /*005a*/ 	.short	(.L_52 - .L_51)
.L_51:
        /*005c*/ 	.word	0x00000000
        /*0060*/ 	.short	0x0006
        /*0062*/ 	.short	0x0030
        /*0064*/ 	.byte	0x00, 0xf0, 0x11, 0x00


	//----- nvinfo : EIATTR_KPARAM_INFO
	.align		4
.L_52:
        /*0068*/ 	.byte	0x04, 0x17
        /*006a*/ 	.short	(.L_54 - .L_53)
.L_53:
        /*006c*/ 	.word	0x00000000
        /*0070*/ 	.short	0x0005
        /*0072*/ 	.short	0x0028
        /*0074*/ 	.byte	0x00, 0xf5, 0x21, 0x00


	//----- nvinfo : EIATTR_KPARAM_INFO
	.align		4
.L_54:
        /*0078*/ 	.byte	0x04, 0x17
        /*007a*/ 	.short	(.L_56 - .L_55)
.L_55:
        /*007c*/ 	.word	0x00000000
        /*0080*/ 	.short	0x0004
        /*0082*/ 	.short	0x0020
        /*0084*/ 	.byte	0x00, 0xf5, 0x21, 0x00


	//----- nvinfo : EIATTR_KPARAM_INFO
	.align		4
.L_56:
        /*0088*/ 	.byte	0x04, 0x17
        /*008a*/ 	.short	(.L_58 - .L_57)
.L_57:
        /*008c*/ 	.word	0x00000000
        /*0090*/ 	.short	0x0003
        /*0092*/ 	.short	0x0018
        /*0094*/ 	.byte	0x00, 0xf5, 0x21, 0x00


	//----- nvinfo : EIATTR_KPARAM_INFO
	.align		4
.L_58:
        /*0098*/ 	.byte	0x04, 0x17
        /*009a*/ 	.short	(.L_60 - .L_59)
.L_59:
        /*009c*/ 	.word	0x00000000
        /*00a0*/ 	.short	0x0002
        /*00a2*/ 	.short	0x0010
        /*00a4*/ 	.byte	0x00, 0xf5, 0x21, 0x00


	//----- nvinfo : EIATTR_KPARAM_INFO
	.align		4
.L_60:
        /*00a8*/ 	.byte	0x04, 0x17
        /*00aa*/ 	.short	(.L_62 - .L_61)
.L_61:
        /*00ac*/ 	.word	0x00000000
        /*00b0*/ 	.short	0x0001
        /*00b2*/ 	.short	0x0008
        /*00b4*/ 	.byte	0x00, 0xf5, 0x21, 0x00


	//----- nvinfo : EIATTR_KPARAM_INFO
	.align		4
.L_62:
        /*00b8*/ 	.byte	0x04, 0x17
        /*00ba*/ 	.short	(.L_64 - .L_63)
.L_63:
        /*00bc*/ 	.word	0x00000000
        /*00c0*/ 	.short	0x0000
        /*00c2*/ 	.short	0x0000
        /*00c4*/ 	.byte	0x00, 0xf5, 0x21, 0x00


	//----- nvinfo : EIATTR_SPARSE_MMA_MASK
	.align		4
.L_64:
        /*00c8*/ 	.byte	0x03, 0x50
        /*00ca*/ 	.short	0x0000


	//----- nvinfo : EIATTR_MAXREG_COUNT
	.align		4
        /*00cc*/ 	.byte	0x03, 0x1b
        /*00ce*/ 	.short	0x00ff


	//----- nvinfo : EIATTR_EXTERNS
	.align		4
        /*00d0*/ 	.byte	0x04, 0x0f
        /*00d2*/ 	.short	(.L_66 - .L_65)


	//   ....[0]....
	.align		4
.L_65:
        /*00d4*/ 	.word	index@(__assertfail)


	//----- nvinfo : EIATTR_MERCURY_ISA_VERSION
	.align		4
.L_66:
        /*00d8*/ 	.byte	0x03, 0x5f
        /*00da*/ 	.short	0x0101


	//----- nvinfo : EIATTR_INT_WARP_WIDE_INSTR_OFFSETS
	.align		4
        /*00dc*/ 	.byte	0x04, 0x31
        /*00de*/ 	.short	(.L_68 - .L_67)


	//   ....[0]....
.L_67:
        /*00e0*/ 	.word	0x000002b0


	//   ....[1]....
        /*00e4*/ 	.word	0x00000360


	//----- nvinfo : EIATTR_COOP_GROUP_MASK_REGIDS
	.align		4
.L_68:
        /*00e8*/ 	.byte	0x04, 0x29
        /*00ea*/ 	.short	(.L_70 - .L_69)


	//   ....[0]....
.L_69:
        /*00ec*/ 	.word	0xffffffff


	//   ....[1]....
        /*00f0*/ 	.word	0xffffffff


	//   ....[2]....
        /*00f4*/ 	.word	0xffffffff


	//   ....[3]....
        /*00f8*/ 	.word	0xffffffff


	//   ....[4]....
        /*00fc*/ 	.word	0xffffffff


	//   ....[5]....
        /*0100*/ 	.word	0xffffffff


	//   ....[6]....
        /*0104*/ 	.word	0xffffffff


	//   ....[7]....
        /*0108*/ 	.word	0xffffffff


	//   ....[8]....
        /*010c*/ 	.word	0xffffffff


	//   ....[9]....
        /*0110*/ 	.word	0xffffffff


	//   ....[10]....
        /*0114*/ 	.word	0xffffffff


	//   ....[11]....
        /*0118*/ 	.word	0xffffffff


	//   ....[12]....
        /*011c*/ 	.word	0xffffffff


	//   ....[13]....
        /*0120*/ 	.word	0xffffffff


	//   ....[14]....
        /*0124*/ 	.word	0xffffffff


	//   ....[15]....
        /*0128*/ 	.word	0x0500000f


	//   ....[16]....
        /*012c*/ 	.word	0x0500000f


	//   ....[17]....
        /*0130*/ 	.word	0x0500000f


	//   ....[18]....
        /*0134*/ 	.word	0x0500000f


	//   ....[19]....
        /*0138*/ 	.word	0x0500000f


	//   ....[20]....
        /*013c*/ 	.word	0x0500000f


	//   ....[21]....
        /*0140*/ 	.word	0x0500000f


	//   ....[22]....
        /*0144*/ 	.word	0x0500000f


	//   ....[23]....
        /*0148*/ 	.word	0x0500000f


	//   ....[24]....
        /*014c*/ 	.word	0x0500000f


	//   ....[25]....
        /*0150*/ 	.word	0x0500000f


	//   ....[26]....
        /*0154*/ 	.word	0x0500000f


	//   ....[27]....
        /*0158*/ 	.word	0x0500000f


	//   ....[28]....
        /*015c*/ 	.word	0x0500000f


	//   ....[29]....
        /*0160*/ 	.word	0x0500000f


	//----- nvinfo : EIATTR_COOP_GROUP_INSTR_OFFSETS
	.align		4
.L_70:
        /*0164*/ 	.byte	0x04, 0x28
        /*0166*/ 	.short	(.L_72 - .L_71)


	//   ....[0]....
.L_71:
        /*0168*/ 	.word	0x00003050


	//   ....[1]....
        /*016c*/ 	.word	0x000030c0


	//   ....[2]....
        /*0170*/ 	.word	0x00003560


	//   ....[3]....
        /*0174*/ 	.word	0x00003570


	//   ....[4]....
        /*0178*/ 	.word	0x00003580


	//   ....[5]....
        /*017c*/ 	.word	0x00003590


	//   ....[6]....
        /*0180*/ 	.word	0x00003860


	//   ....[7]....
        /*0184*/ 	.word	0x000038a0


	//   ....[8]....
        /*0188*/ 	.word	0x000038b0


	//   ....[9]....
        /*018c*/ 	.word	0x000038d0


	//   ....[10]....
        /*0190*/ 	.word	0x00005520


	//   ....[11]....
        /*0194*/ 	.word	0x00007510


	//   ....[12]....
        /*0198*/ 	.word	0x00007540


	//   ....[13]....
        /*019c*/ 	.word	0x000096b0


	//   ....[14]....
        /*01a0*/ 	.word	0x00009870


	//   ....[15]....
        /*01a4*/ 	.word	0x00009940


	//   ....[16]....
        /*01a8*/ 	.word	0x000099b0


	//   ....[17]....
        /*01ac*/ 	.word	0x00009a20


	//   ....[18]....
        /*01b0*/ 	.word	0x00009a70


	//   ....[19]....
        /*01b4*/ 	.word	0x00009aa0


	//   ....[20]....
        /*01b8*/ 	.word	0x00009ad0


	//   ....[21]....
        /*01bc*/ 	.word	0x00009b30


	//   ....[22]....
        /*01c0*/ 	.word	0x00009ba0


	//   ....[23]....
        /*01c4*/ 	.word	0x00009bf0


	//   ....[24]....
        /*01c8*/ 	.word	0x00009c30


	//   ....[25]....
        /*01cc*/ 	.word	0x00009cc0


	//   ....[26]....
        /*01d0*/ 	.word	0x00009d30


	//   ....[27]....
        /*01d4*/ 	.word	0x00009da0


	//   ....[28]....
        /*01d8*/ 	.word	0x00009e00


	//   ....[29]....
        /*01dc*/ 	.word	0x00009e70


	//----- nvinfo : EIATTR_VRC_CTA_INIT_COUNT
	.align		4
.L_72:
        /*01e0*/ 	.byte	0x02, 0x4a
	.zero		1
	.zero		1


	//----- nvinfo : EIATTR_SYSCALL_OFFSETS
	.align		4
        /*01e4*/ 	.byte	0x04, 0x46
        /*01e6*/ 	.short	(.L_74 - .L_73)


	//   ....[0]....
.L_73:
        /*01e8*/ 	.word	0x00000540


	//   ....[1]....
        /*01ec*/ 	.word	0x00003230


	//   ....[2]....
        /*01f0*/ 	.word	0x000034f0


	//   ....[3]....
        /*01f4*/ 	.word	0x000037f0


	//   ....[4]....
        /*01f8*/ 	.word	0x00003a50


	//----- nvinfo : EIATTR_EXIT_INSTR_OFFSETS
	.align		4
.L_74:
        /*01fc*/ 	.byte	0x04, 0x1c
        /*01fe*/ 	.short	(.L_76 - .L_75)


	//   ....[0]....
.L_75:
        /*0200*/ 	.word	0x000000a0


	//   ....[1]....
        /*0204*/ 	.word	0x00009900


	//----- nvinfo : EIATTR_CRS_STACK_SIZE
	.align		4
.L_76:
        /*0208*/ 	.byte	0x04, 0x1e
        /*020a*/ 	.short	(.L_78 - .L_77)
.L_77:
        /*020c*/ 	.word	0x00000000


	//----- nvinfo : EIATTR_CBANK_PARAM_SIZE
	.align		4
.L_78:
        /*0210*/ 	.byte	0x03, 0x19
        /*0212*/ 	.short	0x0060


	//----- nvinfo : EIATTR_PARAM_CBANK
	.align		4
        /*0214*/ 	.byte	0x04, 0x0a
        /*0216*/ 	.short	(.L_80 - .L_79)
	.align		4
.L_79:
        /*0218*/ 	.word	index@(.nv.constant0._Z10preprocessP3ROBP2SQP4InstPfS5_PiiS6_PbS6_S6_S6_)
        /*021c*/ 	.short	0x0380
        /*021e*/ 	.short	0x0060


	//----- nvinfo : EIATTR_SW_WAR
	.align		4
.L_80:
        /*0220*/ 	.byte	0x04, 0x36
        /*0222*/ 	.short	(.L_82 - .L_81)
.L_81:
        /*0224*/ 	.word	0x00000008
.L_82:


//--------------------- .nv.info._Z6updateP3ROBP2SQPfPiiiS4_S4_PbS4_S4_ --------------------------
	.section	.nv.info._Z6updateP3ROBP2SQPfPiiiS4_S4_PbS4_S4_,"",@"SHT_CUDA_INFO"
	.sectionflags	@""
	.align	4


	//----- nvinfo : EIATTR_CUDA_API_VERSION
	.align		4
        /*0000*/ 	.byte	0x04, 0x37
        /*0002*/ 	.short	(.L_84 - .L_83)
.L_83:
        /*0004*/ 	.word	0x00000082


	//----- nvinfo : EIATTR_KPARAM_INFO
	.align		4
.L_84:
        /*0008*/ 	.byte	0x04, 0x17
        /*000a*/ 	.short	(.L_86 - .L_85)
.L_85:
        /*000c*/ 	.word	0x00000000
        /*0010*/ 	.short	0x000a
        /*0012*/ 	.short	0x0048
        /*0014*/ 	.byte	0x00, 0xf5, 0x21, 0x00


	//----- nvinfo : EIATTR_KPARAM_INFO
	.align		4
.L_86:
        /*0018*/ 	.byte	0x04, 0x17
        /*001a*/ 	.short	(.L_88 - .L_87)
.L_87:
        /*001c*/ 	.word	0x00000000
        /*0020*/ 	.short	0x0009
        /*0022*/ 	.short	0x0040
        /*0024*/ 	.byte	0x00, 0xf5, 0x21, 0x00


	//----- nvinfo : EIATTR_KPARAM_INFO
	.align		4
.L_88:
        /*0028*/ 	.byte	0x04, 0x17
        /*002a*/ 	.short	(.L_90 - .L_89)
.L_89:
        /*002c*/ 	.word	0x00000000
        /*0030*/ 	.short	0x0008
        /*0032*/ 	.short	0x0038
        /*0034*/ 	.byte	0x00, 0xf5, 0x21, 0x00


	//----- nvinfo : EIATTR_KPARAM_INFO
	.align		4
.L_90:
        /*0038*/ 	.byte	0x04, 0x17
        /*003a*/ 	.short	(.L_92 - .L_91)
.L_91:
        /*003c*/ 	.word	0x00000000
        /*0040*/ 	.short	0x0007
        /*0042*/ 	.short	0x0030
        /*0044*/ 	.byte	0x00, 0xf5, 0x21, 0x00


	//----- nvinfo : EIATTR_KPARAM_INFO
	.align		4
.L_92:
        /*0048*/ 	.byte	0x04, 0x17
        /*004a*/ 	.short	(.L_94 - .L_93)
.L_93:
        /*004c*/ 	.word	0x00000000
        /*0050*/ 	.short	0x0006
        /*0052*/ 	.short	0x0028
        /*0054*/ 	.byte	0x00, 0xf5, 0x21, 0x00


	//----- nvinfo : EIATTR_KPARAM_INFO
	.align		4
.L_94:
        /*0058*/ 	.byte	0x04, 0x17
        /*005a*/ 	.short	(.L_96 - .L_95)
.L_95:
        /*005c*/ 	.word	0x00000000
        /*0060*/ 	.short	0x0005
        /*0062*/ 	.short	0x0024
        /*0064*/ 	.byte	0x00, 0xf0, 0x11, 0x00


	//----- nvinfo : EIATTR_KPARAM_INFO
	.align		4
.L_96:
        /*0068*/ 	.byte	0x04, 0x17
        /*006a*/ 	.short	(.L_98 - .L_97)
.L_97:
        /*006c*/ 	.word	0x00000000
        /*0070*/ 	.short	0x0004
        /*0072*/ 	.short	0x0020
        /*0074*/ 	.byte	0x00, 0xf0, 0x11, 0x00


	//----- nvinfo : EIATTR_KPARAM_INFO
	.align		4
.L_98:
        /*0078*/ 	.byte	0x04, 0x17
        /*007a*/ 	.short	(.L_100 - .L_99)
.L_99:
        /*007c*/ 	.word	0x00000000
        /*0080*/ 	.short	0x0003
        /*0082*/ 	.short	0x0018
        /*0084*/ 	.byte	0x00, 0xf5, 0x21, 0x00


	//----- nvinfo : EIATTR_KPARAM_INFO
	.align		4
.L_100:
        /*0088*/ 	.byte	0x04, 0x17
        /*008a*/ 	.short	(.L_102 - .L_101)
.L_101:
        /*008c*/ 	.word	0x00000000
        /*0090*/ 	.short	0x0002
        /*0092*/ 	.short	0x0010
        /*0094*/ 	.byte	0x00, 0xf5, 0x21, 0x00


	//----- nvinfo : EIATTR_KPARAM_INFO
	.align		4
.L_102:
        /*0098*/ 	.byte	0x04, 0x17
        /*009a*/ 	.short	(.L_104 - .L_103)
.L_103:
        /*009c*/ 	.word	0x00000000
        /*00a0*/ 	.short	0x0001
        /*00a2*/ 	.short	0x0008
        /*00a4*/ 	.byte	0x00, 0xf5, 0x21, 0x00


	//----- nvinfo : EIATTR_KPARAM_INFO
	.align		4
.L_104:
        /*00a8*/ 	.byte	0x04, 0x17
        /*00aa*/ 	.short	(.L_106 - .L_105)
.L_105:
        /*00ac*/ 	.word	0x00000000
        /*00b0*/ 	.short	0x0000
        /*00b2*/ 	.short	0x0000
        /*00b4*/ 	.byte	0x00, 0xf5, 0x21, 0x00


	//----- nvinfo : EIATTR_SPARSE_MMA_MASK
	.align		4
.L_106:
        /*00b8*/ 	.byte	0x03, 0x50
        /*00ba*/ 	.short	0x0000


	//----- nvinfo : EIATTR_MAXREG_COUNT
	.align		4
        /*00bc*/ 	.byte	0x03, 0x1b
        /*00be*/ 	.short	0x00ff


	//----- nvinfo : EIATTR_EXTERNS
	.align		4
        /*00c0*/ 	.byte	0x04, 0x0f
        /*00c2*/ 	.short	(.L_108 - .L_107)


	//   ....[0]....
	.align		4
.L_107:
        /*00c4*/ 	.word	index@(vprintf)


	//   ....[1]....
	.align		4
        /*00c8*/ 	.word	index@(__assertfail)


	//----- nvinfo : EIATTR_MERCURY_ISA_VERSION
	.align		4
.L_108:
        /*00cc*/ 	.byte	0x03, 0x5f
        /*00ce*/ 	.short	0x0101


	//----- nvinfo : EIATTR_VRC_CTA_INIT_COUNT
	.align		4
        /*00d0*/ 	.byte	0x02, 0x4a
	.zero		1
	.zero		1


	//----- nvinfo : EIATTR_SYSCALL_OFFSETS
	.align		4
        /*00d4*/ 	.byte	0x04, 0x46
        /*00d6*/ 	.short	(.L_110 - .L_109)


	//   ....[0]....
.L_109:
        /*00d8*/ 	.word	0x00000570


	//   ....[1]....
        /*00dc*/ 	.word	0x00000a10


	//   ....[2]....
        /*00e0*/ 	.word	0x00000c20


	//   ....[3]....
        /*00e4*/ 	.word	0x00000e10


	//   ....[4]....
        /*00e8*/ 	.word	0x00000f80


	//   ....[5]....
        /*00ec*/ 	.word	0x000010c0


	//   ....[6]....
        /*00f0*/ 	.word	0x00001310


	//   ....[7]....
        /*00f4*/ 	.word	0x00001520


	//   ....[8]....
        /*00f8*/ 	.word	0x00001670


	//   ....[9]....
        /*00fc*/ 	.word	0x00003a50


	//----- nvinfo : EIATTR_EXIT_INSTR_OFFSETS
	.align		4
.L_110:
        /*0100*/ 	.byte	0x04, 0x1c
        /*0102*/ 	.short	(.L_112 - .L_111)


	//   ....[0]....
.L_111:
        /*0104*/ 	.word	0x000000c0


	//   ....[1]....
        /*0108*/ 	.word	0x00003c60


	//----- nvinfo : EIATTR_CRS_STACK_SIZE
	.align		4
.L_112:
        /*010c*/ 	.byte	0x04, 0x1e
        /*010e*/ 	.short	(.L_114 - .L_113)
.L_113:
        /*0110*/ 	.word	0x00000000


	//----- nvinfo : EIATTR_CBANK_PARAM_SIZE
	.align		4
.L_114:
        /*0114*/ 	.byte	0x03, 0x19
        /*0116*/ 	.short	0x0050


	//----- nvinfo : EIATTR_PARAM_CBANK
	.align		4
        /*0118*/ 	.byte	0x04, 0x0a
        /*011a*/ 	.short	(.L_116 - .L_115)
	.align		4
.L_115:
        /*011c*/ 	.word	index@(.nv.constant0._Z6updateP3ROBP2SQPfPiiiS4_S4_PbS4_S4_)
        /*0120*/ 	.short	0x0380
        /*0122*/ 	.short	0x0050


	//----- nvinfo : EIATTR_SW_WAR
	.align		4
.L_116:
        /*0124*/ 	.byte	0x04, 0x36
        /*0126*/ 	.short	(.L_118 - .L_117)
.L_117:
        /*0128*/ 	.word	0x00000008
.L_118:


//--------------------- .nv.info._Z6resultP3ROBiiPm --------------------------
	.section	.nv.info._Z6resultP3ROBiiPm,"",@"SHT_CUDA_INFO"
	.sectionflags	@""
	.align	4


	//----- nvinfo : EIATTR_CUDA_API_VERSION
	.align		4
        /*0000*/ 	.byte	0x04, 0x37
        /*0002*/ 	.short	(.L_120 - .L_119)
.L_119:
        /*0004*/ 	.word	0x00000082


	//----- nvinfo : EIATTR_KPARAM_INFO
	.align		4
.L_120:
        /*0008*/ 	.byte	0x04, 0x17
        /*000a*/ 	.short	(.L_122 - .L_121)
.L_121:
        /*000c*/ 	.word	0x00000000
        /*0010*/ 	.short	0x0003
        /*0012*/ 	.short	0x0010
        /*0014*/ 	.byte	0x00, 0xf5, 0x21, 0x00


	//----- nvinfo : EIATTR_KPARAM_INFO
	.align		4
.L_122:
        /*0018*/ 	.byte	0x04, 0x17
        /*001a*/ 	.short	(.L_124 - .L_123)
.L_123:
        /*001c*/ 	.word	0x00000000
        /*0020*/ 	.short	0x0002
        /*0022*/ 	.short	0x000c
        /*0024*/ 	.byte	0x00, 0xf0, 0x11, 0x00


	//----- nvinfo : EIATTR_KPARAM_INFO
	.align		4
.L_124:
        /*0028*/ 	.byte	0x04, 0x17
        /*002a*/ 	.short	(.L_126 - .L_125)
.L_125:
        /*002c*/ 	.word	0x00000000
        /*0030*/ 	.short	0x0001
        /*0032*/ 	.short	0x0008
        /*0034*/ 	.byte	0x00, 0xf0, 0x11, 0x00


	//----- nvinfo : EIATTR_KPARAM_INFO
	.align		4
.L_126:
        /*0038*/ 	.byte	0x04, 0x17
        /*003a*/ 	.short	(.L_128 - .L_127)
.L_127:
        /*003c*/ 	.word	0x00000000
        /*0040*/ 	.short	0x0000
        /*0042*/ 	.short	0x0000
        /*0044*/ 	.byte	0x00, 0xf5, 0x21, 0x00


	//----- nvinfo : EIATTR_SPARSE_MMA_MASK
	.align		4
.L_128:
        /*0048*/ 	.byte	0x03, 0x50
        /*004a*/ 	.short	0x0000


	//----- nvinfo : EIATTR_MAXREG_COUNT
	.align		4
        /*004c*/ 	.byte	0x03, 0x1b
        /*004e*/ 	.short	0x00ff


	//----- nvinfo : EIATTR_EXTERNS
	.align		4
        /*0050*/ 	.byte	0x04, 0x0f
        /*0052*/ 	.short	(.L_130 - .L_129)


	//   ....[0]....
	.align		4
.L_129:
        /*0054*/ 	.word	index@(vprintf)


	//----- nvinfo : EIATTR_MERCURY_ISA_VERSION
	.align		4
.L_130:
        /*0058*/ 	.byte	0x03, 0x5f
        /*005a*/ 	.short	0x0101


	//----- nvinfo : EIATTR_VRC_CTA_INIT_COUNT
	.align		4
        /*005c*/ 	.byte	0x02, 0x4a
	.zero		1
	.zero		1


	//----- nvinfo : EIATTR_SYSCALL_OFFSETS
	.align		4
        /*0060*/ 	.byte	0x04, 0x46
        /*0062*/ 	.short	(.L_132 - .L_131)


	//   ....[0]....
.L_131:
        /*0064*/ 	.word	0x00000bb0


	//----- nvinfo : EIATTR_EXIT_INSTR_OFFSETS
	.align		4
.L_132:
        /*0068*/ 	.byte	0x04, 0x1c
        /*006a*/ 	.short	(.L_134 - .L_133)


	//   ....[0]....
.L_133:
        /*006c*/ 	.word	0x00000bc0


	//----- nvinfo : EIATTR_CBANK_PARAM_SIZE
	.align		4
.L_134:
        /*0070*/ 	.byte	0x03, 0x19
        /*0072*/ 	.short	0x0018


	//----- nvinfo : EIATTR_PARAM_CBANK
	.align		4
        /*0074*/ 	.byte	0x04, 0x0a
        /*0076*/ 	.short	(.L_136 - .L_135)
	.align		4
.L_135:
        /*0078*/ 	.word	index@(.nv.constant0._Z6resultP3ROBiiPm)
        /*007c*/ 	.short	0x0380
        /*007e*/ 	.short	0x0018


	//----- nvinfo : EIATTR_SW_WAR
	.align		4
.L_136:
        /*0080*/ 	.byte	0x04, 0x36
        /*0082*/ 	.short	(.L_138 - .L_137)
.L_137:
        /*0084*/ 	.word	0x00000008
.L_138:


//--------------------- .nv.callgraph             --------------------------
	.section	.nv.callgraph,"",@"SHT_CUDA_CALLGRAPH"
	.align	4
	.sectionentsize	8
	.align		4
        /*0000*/ 	.word	0x00000000
	.align		4
        /*0004*/ 	.word	0xffffffff
	.align		4
        /*0008*/ 	.word	index@(_Z10preprocessP3ROBP2SQP4InstPfS5_PiiS6_PbS6_S6_S6_)
	.align		4
        /*000c*/ 	.word	index@(__assertfail)
	.align		4
        /*0010*/ 	.word	index@(_Z6updateP3ROBP2SQPfPiiiS4_S4_PbS4_S4_)
	.align		4
        /*0014*/ 	.word	index@(__assertfail)
	.align		4
        /*0018*/ 	.word	index@(_Z6updateP3ROBP2SQPfPiiiS4_S4_PbS4_S4_)
	.align		4
        /*001c*/ 	.word	index@(vprintf)
	.align		4
        /*0020*/ 	.word	index@(_Z6resultP3ROBiiPm)
	.align		4
        /*0024*/ 	.word	index@(vprintf)
	.align		4
        /*0028*/ 	.word	0x00000000
	.align		4
        /*002c*/ 	.word	0xfffffffe
	.align		4
        /*0030*/ 	.word	0x00000000
	.align		4
        /*0034*/ 	.word	0xfffffffd
	.align		4
        /*0038*/ 	.word	0x00000000
	.align		4
        /*003c*/ 	.word	0xfffffffc


//--------------------- .nv.constant4             --------------------------
	.section	.nv.constant4,"a",@progbits
	.align	8
	.align		8
.nv.constant4:
        /*0000*/ 	.dword	__assertfail
	.align		8
        /*0008*/ 	.dword	__unnamed_1
	.align		8
        /*0010*/ 	.dword	__unnamed_2
	.align		8
        /*0018*/ 	.dword	__unnamed_3
	.align		8
        /*0020*/ 	.dword	__unnamed_4
	.align		8
        /*0028*/ 	.dword	__unnamed_5
	.align		8
        /*0030*/ 	.dword	__unnamed_6
	.align		8
        /*0038*/ 	.dword	__unnamed_7
	.align		8
        /*0040*/ 	.dword	__unnamed_8
	.align		8
        /*0048*/ 	.dword	$str$2
	.align		8
        /*0050*/ 	.dword	$str$3
	.align		8
        /*0058*/ 	.dword	$str$4
	.align		8
        /*0060*/ 	.dword	$str$5
	.align		8
        /*0068*/ 	.dword	$str$6
	.align		8
        /*0070*/ 	.dword	$str$7
	.align		8
        /*0078*/ 	.dword	$str$8
	.align		8
        /*0080*/ 	.dword	$str$9
	.align		8
        /*0088*/ 	.dword	$str$10
	.align		8
        /*0090*/ 	.dword	$str$11
	.align		8
        /*0098*/ 	.dword	$str$12
	.align		8
        /*00a0*/ 	.dword	$str$13
	.align		8
        /*00a8*/ 	.dword	$str$14
	.align		8
        /*00b0*/ 	.dword	vprintf


//--------------------- .text._Z10preprocessP3ROBP2SQP4InstPfS5_PiiS6_PbS6_S6_S6_ --------------------------
	.section	.text._Z10preprocessP3ROBP2SQP4InstPfS5_PiiS6_PbS6_S6_S6_,"ax",@progbits
	.align	128
        .global         _Z10preprocessP3ROBP2SQP4InstPfS5_PiiS6_PbS6_S6_S6_
        .type           _Z10preprocessP3ROBP2SQP4InstPfS5_PiiS6_PbS6_S6_S6_,@function
        .size           _Z10preprocessP3ROBP2SQP4InstPfS5_PiiS6_PbS6_S6_S6_,(.L_x_147 - _Z10preprocessP3ROBP2SQP4InstPfS5_PiiS6_PbS6_S6_S6_)
        .other          _Z10preprocessP3ROBP2SQP4InstPfS5_PiiS6_PbS6_S6_S6_,@"STO_CUDA_ENTRY STV_DEFAULT"
_Z10preprocessP3ROBP2SQP4InstPfS5_PiiS6_PbS6_S6_S6_:
.text._Z10preprocessP3ROBP2SQP4InstPfS5_PiiS6_PbS6_S6_S6_:
[----:B------:R-:W0:Y:S01]  /*0000*/  LDC R1, c[0x0][0x37c] ;  /* 0x0000df00ff017b82 */ /* 0x000e220000000800 */
[----:B------:R-:W1:Y:S07]  /*0010*/  S2R R29, SR_TID.X ;  /* 0x00000000001d7919 */ /* 0x000e6e0000002100 */
[----:B------:R-:W1:Y:S01]  /*0020*/  S2UR UR4, SR_CTAID.X ;  /* 0x00000000000479c3 */ /* 0x000e620000002500 */
[----:B------:R-:W2:Y:S07]  /*0030*/  LDCU UR5, c[0x0][0x3b0] ;  /* 0x00007600ff0577ac */ /* 0x000eae0008000800 */
[----:B------:R-:W1:Y:S02]  /*0040*/  LDC R30, c[0x0][0x360] ;  /* 0x0000d800ff1e7b82 */ /* 0x000e640000000800 */
[----:B-1----:R-:W-:-:S05]  /*0050*/  IMAD R30, R30, UR4, R29 ;  /* 0x000000041e1e7c24 */ /* 0x002fca000f8e021d */
[----:B------:R-:W-:-:S04]  /*0060*/  SHF.R.S32.HI R3, RZ, 0x1f, R30 ;  /* 0x0000001fff037819 */ /* 0x000fc8000001141e */
[----:B------:R-:W-:-:S04]  /*0070*/  LEA.HI R3, R3, R30, RZ, 0x5 ;  /* 0x0000001e03037211 */ /* 0x000fc800078f28ff */
[----:B------:R-:W-:-:S04]  /*0080*/  SHF.R.S32.HI R31, RZ, 0x5, R3 ;  /* 0x00000005ff1f7819 */ /* 0x000fc80000011403 */
[----:B--2---:R-:W-:-:S13]  /*0090*/  ISETP.GE.AND P0, PT, R31, UR5, PT ;  /* 0x000000051f007c0c */ /* 0x004fda000bf06270 */
[----:B0-----:R-:W-:Y:S05]  /*00a0*/  @P0 EXIT ;  /* 0x000000000000094d */ /* 0x001fea0003800000 */
[----:B------:R-:W0:Y:S01]  /*00b0*/  S2UR UR4, SR_CgaCtaId ;  /* 0x00000000000479c3 */ /* 0x000e220000008800 */
[----:B------:R-:W-:Y:S01]  /*00c0*/  SHF.R.U32.HI R2, RZ, 0x3, R29 ;  /* 0x00000003ff027819 */ /* 0x000fe2000001161d */
[----:B------:R-:W-:Y:S01]  /*00d0*/  UMOV UR38, 0x400 ;  /* 0x0000040000267882 */ /* 0x000fe20000000000 */
[----:B------:R-:W-:Y:S01]  /*00e0*/  LOP3.LUT R30, R30, 0x1f, RZ, 0xc0, !PT ;  /* 0x0000001f1e1e7812 */ /* 0x000fe200078ec0ff */
[----:B------:R-:W-:Y:S01]  /*00f0*/  UIADD3 UR39, UPT, UPT, UR38, 0x10, URZ ;  /* 0x0000001026277890 */ /* 0x000fe2000fffe0ff */
[----:B------:R-:W-:Y:S01]  /*0100*/  LOP3.LUT R29, R29, 0x1f, RZ, 0xc0, !PT ;  /* 0x0000001f1d1d7812 */ /* 0x000fe200078ec0ff */
[----:B------:R-:W1:Y:S01]  /*0110*/  LDCU.64 UR36, c[0x0][0x358] ;  /* 0x00006b00ff2477ac */ /* 0x000e620008000a00 */
[----:B------:R-:W-:Y:S01]  /*0120*/  LOP3.LUT R2, R2, 0x7c, RZ, 0xc0, !PT ;  /* 0x0000007c02027812 */ /* 0x000fe200078ec0ff */
[----:B0-----:R-:W-:Y:S02]  /*0130*/  ULEA UR38, UR4, UR38, 0x18 ;  /* 0x0000002604267291 */ /* 0x001fe4000f8ec0ff */
[----:B-1----:R-:W-:-:S12]  /*0140*/  ULEA UR39, UR4, UR39, 0x18 ;  /* 0x0000002704277291 */ /* 0x002fd8000f8ec0ff */
.L_x_59:
[----:B------:R-:W-:Y:S05]  /*0150*/  YIELD ;  /* 0x0000000000007946 */ /* 0x000fea0003800000 */
[----:B------:R-:W0:Y:S01]  /*0160*/  LDCU.64 UR4, c[0x0][0x3c0] ;  /* 0x00007800ff0477ac */ /* 0x000e220008000a00 */
[----:B------:R-:W-:Y:S02]  /*0170*/  SHF.R.S32.HI R26, RZ, 0x1f, R31 ;  /* 0x0000001fff1a7819 */ /* 0x000fe4000001141f */
[----:B0-----:R-:W-:-:S04]  /*0180*/  IADD3 R4, P0, PT, R31, UR4, RZ ;  /* 0x000000041f047c10 */ /* 0x001fc8000ff1e0ff */
[----:B----4-:R-:W-:-:S05]  /*0190*/  IADD3.X R5, PT, PT, R26, UR5, RZ, P0, !PT ;  /* 0x000000051a057c10 */ /* 0x010fca00087fe4ff */
[----:B--2---:R-:W2:Y:S01]  /*01a0*/  LDG.E.U8 R4, desc[UR36][R4.64] ;  /* 0x0000002404047981 */ /* 0x004ea2000c1e1100 */
[----:B------:R-:W-:Y:S01]  /*01b0*/  BSSY B9, `(.L_x_0) ;  /* 0x000096d000097945 */ /* 0x000fe20003800000 */
[----:B--2---:R-:W-:-:S13]  /*01c0*/  ISETP.NE.AND P0, PT, R4, 0x1, PT ;  /* 0x000000010400780c */ /* 0x004fda0003f05270 */
[----:B-1-3--:R-:W-:Y:S05]  /*01d0*/  @P0 BRA `(.L_x_1) ;  /* 0x0000009400a80947 */ /* 0x00afea0003800000 */
[----:B------:R-:W-:Y:S01]  /*01e0*/  ISETP.NE.AND P0, PT, R30, RZ, PT ;  /* 0x000000ff1e00720c */ /* 0x000fe20003f05270 */
[----:B------:R-:W0:Y:S08]  /*01f0*/  LDC.64 R16, c[0x0][0x380] ;  /* 0x0000e000ff107b82 */ /* 0x000e300000000a00 */
[----:B------:R-:W1:Y:S08]  /*0200*/  LDC.64 R24, c[0x0][0x390] ;  /* 0x0000e400ff187b82 */ /* 0x000e700000000a00 */
[----:B------:R-:W2:Y:S01]  /*0210*/  @P0 LDC.64 R4, c[0x0][0x3c8] ;  /* 0x0000f200ff040b82 */ /* 0x000ea20000000a00 */
[----:B0-----:R-:W-:-:S05]  /*0220*/  IMAD.WIDE R16, R31, 0x7ce0, R16 ;  /* 0x00007ce01f107825 */ /* 0x001fca00078e0210 */
[----:B------:R0:W5:Y:S04]  /*0230*/  LDG.E.64 R18, desc[UR36][R16.64+0x7cc8] ;  /* 0x007cc82410127981 */ /* 0x000168000c1e1b00 */
[----:B------:R0:W5:Y:S01]  /*0240*/  LDG.E.64 R22, desc[UR36][R16.64+0x7cd8] ;  /* 0x007cd82410167981 */ /* 0x000162000c1e1b00 */
[----:B--2---:R-:W-:-:S05]  /*0250*/  @P0 IMAD.WIDE R4, R31, 0x4, R4 ;  /* 0x000000041f040825 */ /* 0x004fca00078e0204 */
[----:B------:R0:W5:Y:S01]  /*0260*/  @P0 LDG.E R28, desc[UR36][R4.64] ;  /* 0x00000024041c0981 */ /* 0x000162000c1e1900 */
[----:B------:R-:W-:Y:S01]  /*0270*/  BSSY.RECONVERGENT B0, `(.L_x_2) ;  /* 0x0000012000007945 */ /* 0x000fe20003800200 */
[----:B------:R-:W-:-:S03]  /*0280*/  ISETP.NE.AND P1, PT, R30, RZ, PT ;  /* 0x000000ff1e00720c */ /* 0x000fc60003f25270 */
[----:B-1----:R-:W-:Y:S10]  /*0290*/  @P0 BRA `(.L_x_3) ;  /* 0x00000000003c0947 */ /* 0x002ff40003800000 */
[----:B------:R-:W1:Y:S01]  /*02a0*/  S2R R7, SR_LANEID ;  /* 0x0000000000077919 */ /* 0x000e620000000000 */
[----:B------:R-:W-:Y:S01]  /*02b0*/  VOTEU.ANY UR4, UPT, PT ;  /* 0x0000000000047886 */ /* 0x000fe200038e0100 */
[----:B0-----:R-:W0:Y:S01]  /*02c0*/  LDC.64 R4, c[0x0][0x3d0] ;  /* 0x0000f400ff047b82 */ /* 0x001e220000000a00 */
[----:B------:R-:W1:Y:S08]  /*02d0*/  FLO.U32 R0, UR4 ;  /* 0x0000000400007d00 */ /* 0x000e7000080e0000 */
[----:B------:R-:W0:Y:S01]  /*02e0*/  POPC R3, UR4 ;  /* 0x0000000400037d09 */ /* 0x000e220008000000 */
[----:B-1----:R-:W-:Y:S01]  /*02f0*/  ISETP.EQ.U32.AND P0, PT, R0, R7, PT ;  /* 0x000000070000720c */ /* 0x002fe20003f02070 */
[----:B------:R-:W1:Y:S01]  /*0300*/  S2R R8, SR_LTMASK ;  /* 0x0000000000087919 */ /* 0x000e620000003900 */
[----:B------:R-:W2:Y:S11]  /*0310*/  LDC.64 R6, c[0x0][0x3c8] ;  /* 0x0000f200ff067b82 */ /* 0x000eb60000000a00 */
[----:B0-----:R-:W3:Y:S01]  /*0320*/  @P0 ATOMG.E.ADD.STRONG.GPU PT, R3, desc[UR36][R4.64], R3 ;  /* 0x80000003040309a8 */ /* 0x001ee200081ef124 */
[----:B--2---:R-:W-:Y:S01]  /*0330*/  IMAD.WIDE R6, R31, 0x4, R6 ;  /* 0x000000041f067825 */ /* 0x004fe200078e0206 */
[----:B-1----:R-:W-:-:S04]  /*0340*/  LOP3.LUT R8, R8, UR4, RZ, 0xc0, !PT ;  /* 0x0000000408087c12 */ /* 0x002fc8000f8ec0ff */
[----:B------:R-:W0:Y:S01]  /*0350*/  POPC R9, R8 ;  /* 0x0000000800097309 */ /* 0x000e220000000000 */
[----:B---3--:R-:W0:Y:S02]  /*0360*/  SHFL.IDX PT, R0, R3, R0, 0x1f ;  /* 0x00001f0003007589 */ /* 0x008e2400000e0000 */
[----:B0----5:R-:W-:-:S05]  /*0370*/  IMAD.IADD R28, R0, 0x1, R9 ;  /* 0x00000001001c7824 */ /* 0x021fca00078e0209 */
[----:B------:R1:W-:Y:S02]  /*0380*/  STG.E desc[UR36][R6.64], R28 ;  /* 0x0000001c06007986 */ /* 0x0003e4000c101924 */
.L_x_3:
[----:B------:R-:W-:Y:S05]  /*0390*/  BSYNC.RECONVERGENT B0 ;  /* 0x0000000000007941 */ /* 0x000fea0003800200 */
.L_x_2:
[----:B------:R-:W-:Y:S01]  /*03a0*/  BSSY.RECONVERGENT B7, `(.L_x_4) ;  /* 0x00002c4000077945 */ /* 0x000fe20003800200 */
[----:B------:R-:W-:-:S03]  /*03b0*/  IMAD.WIDE R24, R31, 0x150, R24 ;  /* 0x000001501f187825 */ /* 0x000fc600078e0218 */
[----:B------:R-:W-:Y:S05]  /*03c0*/  @P1 BRA `(.L_x_5) ;  /* 0x0000002c00041947 */ /* 0x000fea0003800000 */
[----:B0-----:R-:W2:Y:S04]  /*03d0*/  LDG.E R5, desc[UR36][R16.64+0x7cb8] ;  /* 0x007cb82410057981 */ /* 0x001ea8000c1e1900 */
[----:B------:R-:W3:Y:S01]  /*03e0*/  LDG.E R0, desc[UR36][R16.64+0x7cb4] ;  /* 0x007cb42410007981 */ /* 0x000ee2000c1e1900 */
[----:B------:R-:W-:Y:S01]  /*03f0*/  BSSY.RECONVERGENT B6, `(.L_x_6) ;  /* 0x0000017000067945 */ /* 0x000fe20003800200 */
[C---:B--2---:R-:W-:Y:S01]  /*0400*/  VIADD R3, R5.reuse, 0x1 ;  /* 0x0000000105037836 */ /* 0x044fe20000000000 */
[----:B------:R-:W-:-:S04]  /*0410*/  ISETP.NE.AND P0, PT, R5, 0x5e, PT ;  /* 0x0000005e0500780c */ /* 0x000fc80003f05270 */
[----:B------:R-:W-:-:S04]  /*0420*/  SEL R3, R3, RZ, P0 ;  /* 0x000000ff03037207 */ /* 0x000fc80000000000 */
[----:B---3--:R-:W-:-:S13]  /*0430*/  ISETP.NE.AND P0, PT, R0, R3, PT ;  /* 0x000000030000720c */ /* 0x008fda0003f05270 */
[----:B------:R-:W-:Y:S05]  /*0440*/  @P0 BRA `(.L_x_7) ;  /* 0x0000000000440947 */ /* 0x000fea0003800000 */
[----:B------:R-:W-:Y:S01]  /*0450*/  MOV R14, 0x0 ;  /* 0x00000000000e7802 */ /* 0x000fe20000000f00 */
[----:B------:R-:W0:Y:S01]  /*0460*/  LDCU.64 UR4, c[0x4][0x88] ;  /* 0x01001100ff0477ac */ /* 0x000e220008000a00 */
[----:B------:R-:W-:Y:S02]  /*0470*/  IMAD.MOV.U32 R8, RZ, RZ, 0x157 ;  /* 0x00000157ff087424 */ /* 0x000fe400078e00ff */
[----:B------:R-:W-:Y:S01]  /*0480*/  IMAD.MOV.U32 R12, RZ, RZ, 0x1 ;  /* 0x00000001ff0c7424 */ /* 0x000fe200078e00ff */
[----:B------:R-:W1:Y:S01]  /*0490*/  LDCU.64 UR6, c[0x4][0x80] ;  /* 0x01001000ff0677ac */ /* 0x000e620008000a00 */
[----:B------:R-:W2:Y:S01]  /*04a0*/  LDC.64 R14, c[0x4][R14] ;  /* 0x010000000e0e7b82 */ /* 0x000ea20000000a00 */
[----:B------:R-:W-:Y:S01]  /*04b0*/  IMAD.MOV.U32 R13, RZ, RZ, RZ ;  /* 0x000000ffff0d7224 */ /* 0x000fe200078e00ff */
[----:B------:R-:W3:Y:S01]  /*04c0*/  LDCU.64 UR8, c[0x4][0x20] ;  /* 0x01000400ff0877ac */ /* 0x000ee20008000a00 */
[----:B0-----:R-:W-:Y:S02]  /*04d0*/  IMAD.U32 R4, RZ, RZ, UR4 ;  /* 0x00000004ff047e24 */ /* 0x001fe4000f8e00ff */
[----:B------:R-:W-:-:S02]  /*04e0*/  IMAD.U32 R5, RZ, RZ, UR5 ;  /* 0x00000005ff057e24 */ /* 0x000fc4000f8e00ff */
[----:B-1----:R-:W-:Y:S02]  /*04f0*/  IMAD.U32 R6, RZ, RZ, UR6 ;  /* 0x00000006ff067e24 */ /* 0x002fe4000f8e00ff */
[----:B------:R-:W-:Y:S02]  /*0500*/  IMAD.U32 R7, RZ, RZ, UR7 ;  /* 0x00000007ff077e24 */ /* 0x000fe4000f8e00ff */
[----:B---3--:R-:W-:Y:S02]  /*0510*/  IMAD.U32 R10, RZ, RZ, UR8 ;  /* 0x00000008ff0a7e24 */ /* 0x008fe4000f8e00ff */
[----:B------:R-:W-:-:S07]  /*0520*/  IMAD.U32 R11, RZ, RZ, UR9 ;  /* 0x00000009ff0b7e24 */ /* 0x000fce000f8e00ff */
[----:B------:R-:W-:-:S07]  /*0530*/  LEPC R20, `(.L_x_8) ;  /* 0x000000001014794e */ /* 0x000fce0000000000 */
[----:B--2--5:R-:W-:Y:S05]  /*0540*/  CALL.ABS.NOINC R14 ;  /* 0x000000000e007343 */ /* 0x024fea0003c00000 */
.L_x_8:
[----:B------:R0:W5:Y:S02]  /*0550*/  LDG.E R5, desc[UR36][R16.64+0x7cb8] ;  /* 0x007cb82410057981 */ /* 0x000164000c1e1900 */
.L_x_7:
[----:B------:R-:W-:Y:S05]  /*0560*/  BSYNC.RECONVERGENT B6 ;  /* 0x0000000000067941 */ /* 0x000fea0003800200 */
.L_x_6:
[----:B-1----:R-:W2:Y:S01]  /*0570*/  LDG.E R7, desc[UR36][R16.64+0x7cbc] ;  /* 0x007cbc2410077981 */ /* 0x002ea2000c1e1900 */
[C---:B-----5:R-:W-:Y:S01]  /*0580*/  VIADD R0, R5.reuse, 0x1 ;  /* 0x0000000105007836 */ /* 0x060fe20000000000 */
[----:B------:R-:W-:-:S04]  /*0590*/  ISETP.NE.AND P0, PT, R5, 0x5e, PT ;  /* 0x0000005e0500780c */ /* 0x000fc80003f05270 */
[----:B------:R-:W-:Y:S01]  /*05a0*/  SEL R6, R0, RZ, P0 ;  /* 0x000000ff00067207 */ /* 0x000fe20000000000 */
[----:B--2---:R-:W-:-:S05]  /*05b0*/  VIADD R7, R7, 0x1 ;  /* 0x0000000107077836 */ /* 0x004fca0000000000 */
[----:B------:R1:W-:Y:S04]  /*05c0*/  STG.E.64 desc[UR36][R16.64+0x7cb8], R6 ;  /* 0x007cb80610007986 */ /* 0x0003e8000c101b24 */
[----:B------:R-:W2:Y:S01]  /*05d0*/  LDG.E.U8 R3, desc[UR36][R24.64] ;  /* 0x0000002418037981 */ /* 0x000ea2000c1e1100 */
[----:B------:R-:W-:-:S05]  /*05e0*/  IMAD.WIDE R4, R5, 0x150, R16 ;  /* 0x0000015005047825 */ /* 0x000fca00078e0210 */
[----:B--2---:R2:W-:Y:S04]  /*05f0*/  STG.E.U8 desc[UR36][R4.64], R3 ;  /* 0x0000000304007986 */ /* 0x0045e8000c101124 */
[----:B------:R-:W3:Y:S04]  /*0600*/  LDG.E.U8 R9, desc[UR36][R24.64+0x1] ;  /* 0x0000012418097981 */ /* 0x000ee8000c1e1100 */
[----:B---3--:R3:W-:Y:S04]  /*0610*/  STG.E.U8 desc[UR36][R4.64+0x1], R9 ;  /* 0x0000010904007986 */ /* 0x0087e8000c101124 */
[----:B------:R-:W4:Y:S04]  /*0620*/  LDG.E.U8 R11, desc[UR36][R24.64+0x2] ;  /* 0x00000224180b7981 */ /* 0x000f28000c1e1100 */
[----:B----4-:R4:W-:Y:S04]  /*0630*/  STG.E.U8 desc[UR36][R4.64+0x2], R11 ;  /* 0x0000020b04007986 */ /* 0x0109e8000c101124 */
[----:B------:R-:W2:Y:S04]  /*0640*/  LDG.E.U8 R13, desc[UR36][R24.64+0x3] ;  /* 0x00000324180d7981 */ /* 0x000ea8000c1e1100 */
[----:B--2---:R2:W-:Y:S04]  /*0650*/  STG.E.U8 desc[UR36][R4.64+0x3], R13 ;  /* 0x0000030d04007986 */ /* 0x0045e8000c101124 */
[----:B------:R-:W3:Y:S04]  /*0660*/  LDG.E.U8 R15, desc[UR36][R24.64+0x4] ;  /* 0x00000424180f7981 */ /* 0x000ee8000c1e1100 */
[----:B---3--:R3:W-:Y:S04]  /*0670*/  STG.E.U8 desc[UR36][R4.64+0x4], R15 ;  /* 0x0000040f04007986 */ /* 0x0087e8000c101124 */
[----:B-1----:R-:W4:Y:S04]  /*0680*/  LDG.E.U8 R7, desc[UR36][R24.64+0x5] ;  /* 0x0000052418077981 */ /* 0x002f28000c1e1100 */
[----:B----4-:R1:W-:Y:S04]  /*0690*/  STG.E.U8 desc[UR36][R4.64+0x5], R7 ;  /* 0x0000050704007986 */ /* 0x0103e8000c101124 */
[----:B------:R-:W4:Y:S04]  /*06a0*/  LDG.E.U8 R3, desc[UR36][R24.64+0x6] ;  /* 0x0000062418037981 */ /* 0x000f28000c1e1100 */
[----:B----4-:R4:W-:Y:S04]  /*06b0*/  STG.E.U8 desc[UR36][R4.64+0x6], R3 ;  /* 0x0000060304007986 */ /* 0x0109e8000c101124 */
[----:B------:R-:W2:Y:S04]  /*06c0*/  LDG.E.U8 R9, desc[UR36][R24.64+0x7] ;  /* 0x0000072418097981 */ /* 0x000ea8000c1e1100 */
[----:B--2---:R2:W-:Y:S04]  /*06d0*/  STG.E.U8 desc[UR36][R4.64+0x7], R9 ;  /* 0x0000070904007986 */ /* 0x0045e8000c101124 */
[----:B------:R-:W3:Y:S04]  /*06e0*/  LDG.E.U8 R11, desc[UR36][R24.64+0x8] ;  /* 0x00000824180b7981 */ /* 0x000ee8000c1e1100 */
[----:B---3--:R3:W-:Y:S04]  /*06f0*/  STG.E.U8 desc[UR36][R4.64+0x8], R11 ;  /* 0x0000080b04007986 */ /* 0x0087e8000c101124 */
[----:B------:R-:W4:Y:S04]  /*0700*/  LDG.E.U8 R13, desc[UR36][R24.64+0x9] ;  /* 0x00000924180d7981 */ /* 0x000f28000c1e1100 */
[----:B----4-:R4:W-:Y:S04]  /*0710*/  STG.E.U8 desc[UR36][R4.64+0x9], R13 ;  /* 0x0000090d04007986 */ /* 0x0109e8000c101124 */
[----:B------:R-:W2:Y:S04]  /*0720*/  LDG.E.U8 R15, desc[UR36][R24.64+0xa] ;  /* 0x00000a24180f7981 */ /* 0x000ea8000c1e1100 */
[----:B--2---:R2:W-:Y:S04]  /*0730*/  STG.E.U8 desc[UR36][R4.64+0xa], R15 ;  /* 0x00000a0f04007986 */ /* 0x0045e8000c101124 */
[----:B-1----:R-:W3:Y:S04]  /*0740*/  LDG.E.U8 R7, desc[UR36][R24.64+0xb] ;  /* 0x00000b2418077981 */ /* 0x002ee8000c1e1100 */
[----:B---3--:R1:W-:Y:S04]  /*0750*/  STG.E.U8 desc[UR36][R4.64+0xb], R7 ;  /* 0x00000b0704007986 */ /* 0x0083e8000c101124 */
        /* <DEDUP_REMOVED lines=10> */
[----:B-1----:R-:W2:Y:S04]  /*0800*/  LDG.E.U8 R7, desc[UR36][R24.64+0x11] ;  /* 0x0000112418077981 */ /* 0x002ea8000c1e1100 */
[----:B--2---:R1:W-:Y:S04]  /*0810*/  STG.E.U8 desc[UR36][R4.64+0x11], R7 ;  /* 0x0000110704007986 */ /* 0x0043e8000c101124 */
        /* <DEDUP_REMOVED lines=613> */
[----:B--2---:R-:W-:Y:S04]  /*2e70*/  STG.E.U8 desc[UR36][R4.64+0x144], R3 ;  /* 0x0001440304007986 */ /* 0x004fe8000c101124 */
        /* <DEDUP_REMOVED lines=10> */
[----:B------:R-:W4:Y:S04]  /*2f20*/  LDG.E.U8 R21, desc[UR36][R24.64+0x14a] ;  /* 0x00014a2418157981 */ /* 0x000f28000c1e1100 */
[----:B----4-:R3:W-:Y:S04]  /*2f30*/  STG.E.U8 desc[UR36][R4.64+0x14a], R21 ;  /* 0x00014a1504007986 */ /* 0x0107e8000c101124 */
[----:B------:R-:W4:Y:S04]  /*2f40*/  LDG.E.U8 R9, desc[UR36][R24.64+0x14b] ;  /* 0x00014b2418097981 */ /* 0x000f28000c1e1100 */
[----:B----4-:R3:W-:Y:S04]  /*2f50*/  STG.E.U8 desc[UR36][R4.64+0x14b], R9 ;  /* 0x00014b0904007986 */ /* 0x0107e8000c101124 */
[----:B------:R-:W4:Y:S04]  /*2f60*/  LDG.E.U8 R11, desc[UR36][R24.64+0x14c] ;  /* 0x00014c24180b7981 */ /* 0x000f28000c1e1100 */
[----:B----4-:R3:W-:Y:S04]  /*2f70*/  STG.E.U8 desc[UR36][R4.64+0x14c], R11 ;  /* 0x00014c0b04007986 */ /* 0x0107e8000c101124 */
[----:B------:R-:W4:Y:S04]  /*2f80*/  LDG.E.U8 R13, desc[UR36][R24.64+0x14d] ;  /* 0x00014d24180d7981 */ /* 0x000f28000c1e1100 */
[----:B----4-:R3:W-:Y:S04]  /*2f90*/  STG.E.U8 desc[UR36][R4.64+0x14d], R13 ;  /* 0x00014d0d04007986 */ /* 0x0107e8000c101124 */
[----:B--2---:R-:W2:Y:S04]  /*2fa0*/  LDG.E.U8 R15, desc[UR36][R24.64+0x14e] ;  /* 0x00014e24180f7981 */ /* 0x004ea8000c1e1100 */
[----:B--2---:R3:W-:Y:S04]  /*2fb0*/  STG.E.U8 desc[UR36][R4.64+0x14e], R15 ;  /* 0x00014e0f04007986 */ /* 0x0047e8000c101124 */
[----:B------:R-:W2:Y:S04]  /*2fc0*/  LDG.E.U8 R3, desc[UR36][R24.64+0x14f] ;  /* 0x00014f2418037981 */ /* 0x000ea8000c1e1100 */
[----:B--2---:R3:W-:Y:S02]  /*2fd0*/  STG.E.U8 desc[UR36][R4.64+0x14f], R3 ;  /* 0x00014f0304007986 */ /* 0x0047e4000c101124 */
.L_x_5:
[----:B------:R-:W-:Y:S05]  /*2fe0*/  BSYNC.RECONVERGENT B7 ;  /* 0x0000000000077941 */ /* 0x000fea0003800200 */
.L_x_4:
[----:B0--3--:R-:W0:Y:S01]  /*2ff0*/  LDC.64 R4, c[0x0][0x388] ;  /* 0x0000e200ff047b82 */ /* 0x009e220000000a00 */
[----:B------:R-:W-:Y:S01]  /*3000*/  IMAD R3, R26, 0x17b8, RZ ;  /* 0x000017b81a037824 */ /* 0x000fe200078e02ff */
[----:B------:R-:W-:Y:S01]  /*3010*/  UMOV UR4, 0xffffffff ;  /* 0xffffffff00047882 */ /* 0x000fe20000000000 */
[----:B0-----:R-:W-:-:S04]  /*3020*/  IMAD.WIDE.U32 R26, R31, 0x17b8, R4 ;  /* 0x000017b81f1a7825 */ /* 0x001fc800078e0004 */
[----:B------:R-:W-:Y:S01]  /*3030*/  IMAD.IADD R27, R27, 0x1, R3 ;  /* 0x000000011b1b7824 */ /* 0x000fe200078e0203 */
[----:B------:R-:W-:Y:S06]  /*3040*/  BRA.DIV UR4, `(.L_x_9) ;  /* 0x0000006a04307947 */ /* 0x000fec000b800000 */
[----:B------:R-:W-:Y:S01]  /*3050*/  NOP ;  /* 0x0000000000007918 */ /* 0x000fe20000000000 */
.L_x_62:
[----:B-----5:R-:W-:Y:S01]  /*3060*/  ISETP.NE.U32.AND P0, PT, R18, R22, PT ;  /* 0x000000161200720c */ /* 0x020fe20003f05070 */
[----:B------:R-:W-:Y:S03]  /*3070*/  BSSY B8, `(.L_x_10) ;  /* 0x0000080000087945 */ /* 0x000fe60003800000 */
[----:B------:R-:W-:-:S13]  /*3080*/  ISETP.NE.AND.EX P0, PT, R19, R23, PT, P0 ;  /* 0x000000171300720c */ /* 0x000fda0003f05300 */
[----:B------:R-:W-:Y:S05]  /*3090*/  @!P0 BRA `(.L_x_11) ;  /* 0x0000000400f48947 */ /* 0x000fea0003800000 */
[----:B------:R-:W-:-:S03]  /*30a0*/  UMOV UR4, 0xffffffff ;  /* 0xffffffff00047882 */ /* 0x000fc60000000000 */
[----:B------:R-:W-:Y:S05]  /*30b0*/  BRA.DIV UR4, `(.L_x_12) ;  /* 0x0000006a04307947 */ /* 0x000fea000b800000 */
[----:B------:R-:W-:Y:S01]  /*30c0*/  NOP ;  /* 0x0000000000007918 */ /* 0x000fe20000000000 */
.L_x_65:
[----:B------:R-:W2:Y:S04]  /*30d0*/  LDG.E R0, desc[UR36][R16.64+0x7cb4] ;  /* 0x007cb42410007981 */ /* 0x000ea8000c1e1900 */
[----:B------:R-:W2:Y:S01]  /*30e0*/  LDG.E R3, desc[UR36][R16.64+0x7cb8] ;  /* 0x007cb82410037981 */ /* 0x000ea2000c1e1900 */
[----:B------:R-:W-:Y:S01]  /*30f0*/  IADD3 R18, P1, PT, R18, -R22, RZ ;  /* 0x8000001612127210 */ /* 0x000fe20007f3e0ff */
[----:B------:R-:W-:Y:S04]  /*3100*/  BSSY.RECONVERGENT B6, `(.L_x_13) ;  /* 0x0000015000067945 */ /* 0x000fe80003800200 */
[----:B------:R-:W-:Y:S01]  /*3110*/  IMAD.X R19, R19, 0x1, ~R23, P1 ;  /* 0x0000000113137824 */ /* 0x000fe200008e0e17 */
[----:B--2---:R-:W-:-:S13]  /*3120*/  ISETP.NE.AND P0, PT, R0, R3, PT ;  /* 0x000000030000720c */ /* 0x004fda0003f05270 */
[----:B------:R-:W-:Y:S05]  /*3130*/  @P0 BRA `(.L_x_14) ;  /* 0x0000000000440947 */ /* 0x000fea0003800000 */
[----:B------:R-:W-:Y:S01]  /*3140*/  MOV R0, 0x0 ;  /* 0x0000000000007802 */ /* 0x000fe20000000f00 */
[----:B------:R-:W0:Y:S01]  /*3150*/  LDCU.64 UR4, c[0x4][0x90] ;  /* 0x01001200ff0477ac */ /* 0x000e220008000a00 */
[----:B------:R-:W-:Y:S02]  /*3160*/  IMAD.MOV.U32 R8, RZ, RZ, 0x18e ;  /* 0x0000018eff087424 */ /* 0x000fe400078e00ff */
[----:B------:R2:W3:Y:S01]  /*3170*/  LDC.64 R14, c[0x4][R0] ;  /* 0x01000000000e7b82 */ /* 0x0004e20000000a00 */
[----:B------:R-:W1:Y:S01]  /*3180*/  LDCU.64 UR8, c[0x4][0x80] ;  /* 0x01001000ff0877ac */ /* 0x000e620008000a00 */
[----:B------:R-:W-:Y:S02]  /*3190*/  IMAD.MOV.U32 R12, RZ, RZ, 0x1 ;  /* 0x00000001ff0c7424 */ /* 0x000fe400078e00ff */
[----:B------:R-:W-:Y:S01]  /*31a0*/  IMAD.MOV.U32 R13, RZ, RZ, RZ ;  /* 0x000000ffff0d7224 */ /* 0x000fe200078e00ff */
[----:B------:R-:W4:Y:S01]  /*31b0*/  LDCU.64 UR6, c[0x4][0x30] ;  /* 0x01000600ff0677ac */ /* 0x000f220008000a00 */
[----:B0-----:R-:W-:-:S02]  /*31c0*/  IMAD.U32 R4, RZ, RZ, UR4 ;  /* 0x00000004ff047e24 */ /* 0x001fc4000f8e00ff */
[----:B------:R-:W-:Y:S02]  /*31d0*/  IMAD.U32 R5, RZ, RZ, UR5 ;  /* 0x00000005ff057e24 */ /* 0x000fe4000f8e00ff */
[----:B-1----:R-:W-:Y:S02]  /*31e0*/  IMAD.U32 R6, RZ, RZ, UR8 ;  /* 0x00000008ff067e24 */ /* 0x002fe4000f8e00ff */
[----:B------:R-:W-:Y:S02]  /*31f0*/  IMAD.U32 R7, RZ, RZ, UR9 ;  /* 0x00000009ff077e24 */ /* 0x000fe4000f8e00ff */
[----:B----4-:R-:W-:Y:S02]  /*3200*/  IMAD.U32 R10, RZ, RZ, UR6 ;  /* 0x00000006ff0a7e24 */ /* 0x010fe4000f8e00ff */
[----:B--2---:R-:W-:-:S07]  /*3210*/  IMAD.U32 R11, RZ, RZ, UR7 ;  /* 0x00000007ff0b7e24 */ /* 0x004fce000f8e00ff */
[----:B------:R-:W-:-:S07]  /*3220*/  LEPC R20, `(.L_x_15) ;  /* 0x000000001014794e */ /* 0x000fce0000000000 */
[----:B---3--:R-:W-:Y:S05]  /*3230*/  CALL.ABS.NOINC R14 ;  /* 0x000000000e007343 */ /* 0x008fea0003c00000 */
.L_x_15:
[----:B------:R0:W5:Y:S02]  /*3240*/  LDG.E R3, desc[UR36][R16.64+0x7cb8] ;  /* 0x007cb82410037981 */ /* 0x000164000c1e1900 */
.L_x_14:
[----:B------:R-:W-:Y:S05]  /*3250*/  BSYNC.RECONVERGENT B6 ;  /* 0x0000000000067941 */ /* 0x000fea0003800200 */
.L_x_13:
[----:B------:R-:W2:Y:S01]  /*3260*/  LDG.E R22, desc[UR36][R16.64+0x7cbc] ;  /* 0x007cbc2410167981 */ /* 0x000ea2000c1e1900 */
[C---:B-----5:R-:W-:Y:S01]  /*3270*/  ISETP.NE.AND P0, PT, R3.reuse, RZ, PT ;  /* 0x000000ff0300720c */ /* 0x060fe20003f05270 */
[----:B------:R-:W-:Y:S01]  /*3280*/  VIADD R3, R3, 0xffffffff ;  /* 0xffffffff03037836 */ /* 0x000fe20000000000 */
[----:B------:R-:W-:Y:S04]  /*3290*/  BSSY.RECONVERGENT B7, `(.L_x_16) ;  /* 0x000002a000077945 */ /* 0x000fe80003800200 */
[----:B------:R-:W-:Y:S01]  /*32a0*/  SEL R3, R3, 0x5e, P0 ;  /* 0x0000005e03037807 */ /* 0x000fe20000000000 */
[----:B--2---:R-:W-:-:S05]  /*32b0*/  VIADD R22, R22, 0xffffffff ;  /* 0xffffffff16167836 */ /* 0x004fca0000000000 */
[----:B------:R-:W-:-:S13]  /*32c0*/  ISETP.GE.AND P1, PT, R29, R22, PT ;  /* 0x000000161d00720c */ /* 0x000fda0003f26270 */
[----:B------:R-:W-:Y:S05]  /*32d0*/  @P1 BRA `(.L_x_17) ;  /* 0x0000000000941947 */ /* 0x000fea0003800000 */
[----:B------:R2:W3:Y:S01]  /*32e0*/  I2F.U64 R23, R18 ;  /* 0x0000001200177312 */ /* 0x0004e20000301000 */
[C---:B------:R-:W-:Y:S01]  /*32f0*/  VIADD R0, R3.reuse, 0xffffffff ;  /* 0xffffffff03007836 */ /* 0x040fe20000000000 */
[----:B------:R-:W-:Y:S01]  /*3300*/  ISETP.NE.AND P0, PT, R3, RZ, PT ;  /* 0x000000ff0300720c */ /* 0x000fe20003f05270 */
[----:B------:R-:W-:-:S03]  /*3310*/  IMAD.MOV.U32 R33, RZ, RZ, R29 ;  /* 0x000000ffff217224 */ /* 0x000fc600078e001d */
[----:B------:R-:W-:-:S09]  /*3320*/  SEL R32, R0, 0x5e, P0 ;  /* 0x0000005e00207807 */ /* 0x000fd20000000000 */
.L_x_20:
[----:B------:R-:W-:-:S05]  /*3330*/  IMAD.IADD R5, R32, 0x1, -R33 ;  /* 0x0000000120057824 */ /* 0x000fca00078e0a21 */
[----:B------:R-:W-:-:S13]  /*3340*/  ISETP.GE.AND P0, PT, R5, RZ, PT ;  /* 0x000000ff0500720c */ /* 0x000fda0003f06270 */
[----:B------:R-:W-:-:S04]  /*3350*/  @!P0 VIADD R5, R5, 0x5f ;  /* 0x0000005f05058836 */ /* 0x000fc80000000000 */
[----:B------:R-:W-:-:S05]  /*3360*/  IMAD.WIDE R4, R5, 0x150, R16 ;  /* 0x0000015005047825 */ /* 0x000fca00078e0210 */
[----:B------:R-:W3:Y:S01]  /*3370*/  LDG.E R0, desc[UR36][R4.64] ;  /* 0x0000002404007981 */ /* 0x000ee2000c1e1900 */
[----:B------:R-:W-:Y:S01]  /*3380*/  VIADD R33, R33, 0x20 ;  /* 0x0000002021217836 */ /* 0x000fe20000000000 */
[----:B------:R-:W-:Y:S04]  /*3390*/  BSSY.RECONVERGENT B6, `(.L_x_18) ;  /* 0x0000017000067945 */ /* 0x000fe80003800200 */
[----:B------:R-:W-:-:S04]  /*33a0*/  ISETP.GE.AND P1, PT, R33, R22, PT ;  /* 0x000000162100720c */ /* 0x000fc80003f26270 */
[----:B------:R-:W-:Y:S01]  /*33b0*/  P2R R34, PR, RZ, 0x2 ;  /* 0x00000002ff227803 */ /* 0x000fe20000000000 */
[----:B---3--:R-:W-:-:S05]  /*33c0*/  FADD R3, R23, R0 ;  /* 0x0000000017037221 */ /* 0x008fca0000000000 */
[----:B------:R3:W-:Y:S01]  /*33d0*/  STG.E desc[UR36][R4.64], R3 ;  /* 0x0000000304007986 */ /* 0x0007e2000c101924 */
[----:B------:R-:W-:-:S13]  /*33e0*/  FSETP.GE.AND P0, PT, R3, RZ, PT ;  /* 0x000000ff0300720b */ /* 0x000fda0003f06000 */
[----:B---3--:R-:W-:Y:S05]  /*33f0*/  @P0 BRA `(.L_x_19) ;  /* 0x0000000000400947 */ /* 0x008fea0003800000 */
[----:B------:R-:W-:Y:S01]  /*3400*/  MOV R14, 0x0 ;  /* 0x00000000000e7802 */ /* 0x000fe20000000f00 */
[----:B------:R-:W3:Y:S01]  /*3410*/  LDCU.64 UR4, c[0x4][0xa8] ;  /* 0x01001500ff0477ac */ /* 0x000ee20008000a00 */
[----:B------:R-:W-:Y:S02]  /*3420*/  IMAD.MOV.U32 R8, RZ, RZ, 0x19b ;  /* 0x0000019bff087424 */ /* 0x000fe400078e00ff */
[----:B------:R-:W-:Y:S01]  /*3430*/  IMAD.MOV.U32 R12, RZ, RZ, 0x1 ;  /* 0x00000001ff0c7424 */ /* 0x000fe200078e00ff */
[----:B------:R-:W1:Y:S01]  /*3440*/  LDCU.64 UR6, c[0x4][0x80] ;  /* 0x01001000ff0677ac */ /* 0x000e620008000a00 */
[----:B------:R-:W4:Y:S01]  /*3450*/  LDC.64 R14, c[0x4][R14] ;  /* 0x010000000e0e7b82 */ /* 0x000f220000000a00 */
[----:B------:R-:W-:Y:S01]  /*3460*/  IMAD.MOV.U32 R13, RZ, RZ, RZ ;  /* 0x000000ffff0d7224 */ /* 0x000fe200078e00ff */
[----:B------:R-:W5:Y:S01]  /*3470*/  LDCU.64 UR8, c[0x4][0x30] ;  /* 0x01000600ff0877ac */ /* 0x000f620008000a00 */
[----:B---3--:R-:W-:Y:S02]  /*3480*/  IMAD.U32 R4, RZ, RZ, UR4 ;  /* 0x00000004ff047e24 */ /* 0x008fe4000f8e00ff */
[----:B------:R-:W-:-:S02]  /*3490*/  IMAD.U32 R5, RZ, RZ, UR5 ;  /* 0x00000005ff057e24 */ /* 0x000fc4000f8e00ff */
[----:B-1----:R-:W-:Y:S02]  /*34a0*/  IMAD.U32 R6, RZ, RZ, UR6 ;  /* 0x00000006ff067e24 */ /* 0x002fe4000f8e00ff */
[----:B------:R-:W-:Y:S02]  /*34b0*/  IMAD.U32 R7, RZ, RZ, UR7 ;  /* 0x00000007ff077e24 */ /* 0x000fe4000f8e00ff */
[----:B-----5:R-:W-:Y:S02]  /*34c0*/  IMAD.U32 R10, RZ, RZ, UR8 ;  /* 0x00000008ff0a7e24 */ /* 0x020fe4000f8e00ff */
[----:B------:R-:W-:-:S07]  /*34d0*/  IMAD.U32 R11, RZ, RZ, UR9 ;  /* 0x00000009ff0b7e24 */ /* 0x000fce000f8e00ff */
[----:B------:R-:W-:-:S07]  /*34e0*/  LEPC R20, `(.L_x_19) ;  /* 0x000000001014794e */ /* 0x000fce0000000000 */
[----:B0-2-4-:R-:W-:Y:S05]  /*34f0*/  CALL.ABS.NOINC R14 ;  /* 0x000000000e007343 */ /* 0x015fea0003c00000 */
.L_x_19:
[----:B------:R-:W-:Y:S05]  /*3500*/  BSYNC.RECONVERGENT B6 ;  /* 0x0000000000067941 */ /* 0x000fea0003800200 */
.L_x_18:
[----:B------:R-:W-:-:S13]  /*3510*/  ISETP.NE.AND P6, PT, R34, RZ, PT ;  /* 0x000000ff2200720c */ /* 0x000fda0003fc5270 */
[----:B------:R-:W-:Y:S05]  /*3520*/  @!P6 BRA `(.L_x_20) ;  /* 0xfffffffc0080e947 */ /* 0x000fea000383ffff */
.L_x_17:
[----:B------:R-:W-:Y:S05]  /*3530*/  BSYNC.RECONVERGENT B7 ;  /* 0x0000000000077941 */ /* 0x000fea0003800200 */
.L_x_16:
[----:B------:R-:W-:-:S03]  /*3540*/  UMOV UR4, 0xffffffff ;  /* 0xffffffff00047882 */ /* 0x000fc60000000000 */
[----:B------:R-:W-:Y:S05]  /*3550*/  BRA.DIV UR4, `(.L_x_21) ;  /* 0x0000006604247947 */ /* 0x000fea000b800000 */
[----:B------:R-:W-:Y:S01]  /*3560*/  NOP ;  /* 0x0000000000007918 */ /* 0x000fe20000000000 */
[----:B------:R-:W-:Y:S01]  /*3570*/  NOP ;  /* 0x0000000000007918 */ /* 0x000fe20000000000 */
[----:B------:R-:W-:Y:S01]  /*3580*/  NOP ;  /* 0x0000000000007918 */ /* 0x000fe20000000000 */
[----:B------:R-:W-:Y:S01]  /*3590*/  NOP ;  /* 0x0000000000007918 */ /* 0x000fe20000000000 */
.L_x_71:
[----:B------:R-:W3:Y:S01]  /*35a0*/  LDG.E.64 R22, desc[UR36][R26.64+0x17a8] ;  /* 0x0017a8241a167981 */ /* 0x000ee2000c1e1b00 */
[----:B------:R-:W-:Y:S01]  /*35b0*/  BSSY.RECONVERGENT B7, `(.L_x_22) ;  /* 0x0000028000077945 */ /* 0x000fe20003800200 */
[----:B---3--:R-:W-:-:S13]  /*35c0*/  ISETP.GE.AND P0, PT, R29, R22, PT ;  /* 0x000000161d00720c */ /* 0x008fda0003f06270 */
[----:B------:R-:W-:Y:S05]  /*35d0*/  @P0 BRA `(.L_x_23) ;  /* 0x0000000000940947 */ /* 0x000fea0003800000 */
[----:B--2---:R2:W3:Y:S01]  /*35e0*/  I2F.U64 R19, R18 ;  /* 0x0000001200137312 */ /* 0x0044e20000301000 */
[C---:B------:R-:W-:Y:S01]  /*35f0*/  ISETP.NE.AND P0, PT, R23.reuse, RZ, PT ;  /* 0x000000ff1700720c */ /* 0x040fe20003f05270 */
[----:B------:R-:W-:Y:S02]  /*3600*/  VIADD R23, R23, 0xffffffff ;  /* 0xffffffff17177836 */ /* 0x000fe40000000000 */
[----:B------:R-:W-:-:S03]  /*3610*/  IMAD.MOV.U32 R33, RZ, RZ, R29 ;  /* 0x000000ffff217224 */ /* 0x000fc600078e001d */
[----:B------:R-:W-:-:S07]  /*3620*/  SEL R32, R23, 0x11, P0 ;  /* 0x0000001117207807 */ /* 0x000fce0000000000 */
.L_x_26:
        /* <DEDUP_REMOVED lines=8> */
[----:B--2---:R-:W-:Y:S01]  /*36b0*/  P2R R18, PR, RZ, 0x2 ;  /* 0x00000002ff127803 */ /* 0x004fe20000000000 */
[----:B---3--:R-:W-:-:S05]  /*36c0*/  FADD R3, R19, R0 ;  /* 0x0000000013037221 */ /* 0x008fca0000000000 */
[----:B------:R2:W-:Y:S01]  /*36d0*/  STG.E desc[UR36][R4.64], R3 ;  /* 0x0000000304007986 */ /* 0x0005e2000c101924 */
[----:B------:R-:W-:-:S13]  /*36e0*/  FSETP.GE.AND P0, PT, R3, RZ, PT ;  /* 0x000000ff0300720b */ /* 0x000fda0003f06000 */
[----:B--2---:R-:W-:Y:S05]  /*36f0*/  @P0 BRA `(.L_x_25) ;  /* 0x0000000000400947 */ /* 0x004fea0003800000 */
[----:B------:R-:W-:Y:S01]  /*3700*/  MOV R14, 0x0 ;  /* 0x00000000000e7802 */ /* 0x000fe20000000f00 */
[----:B------:R-:W2:Y:S01]  /*3710*/  LDCU.64 UR6, c[0x4][0xa8] ;  /* 0x01001500ff0677ac */ /* 0x000ea20008000a00 */
[----:B------:R-:W-:Y:S02]  /*3720*/  IMAD.MOV.U32 R8, RZ, RZ, 0x12d ;  /* 0x0000012dff087424 */ /* 0x000fe400078e00ff */
[----:B------:R-:W-:Y:S01]  /*3730*/  IMAD.MOV.U32 R12, RZ, RZ, 0x1 ;  /* 0x00000001ff0c7424 */ /* 0x000fe200078e00ff */
[----:B------:R-:W1:Y:S01]  /*3740*/  LDCU.64 UR8, c[0x4][0x80] ;  /* 0x01001000ff0877ac */ /* 0x000e620008000a00 */
[----:B------:R-:W3:Y:S01]  /*3750*/  LDC.64 R14, c[0x4][R14] ;  /* 0x010000000e0e7b82 */ /* 0x000ee20000000a00 */
[----:B------:R-:W-:Y:S01]  /*3760*/  IMAD.MOV.U32 R13, RZ, RZ, RZ ;  /* 0x000000ffff0d7224 */ /* 0x000fe200078e00ff */
[----:B------:R-:W4:Y:S01]  /*3770*/  LDCU.64 UR4, c[0x4][0x18] ;  /* 0x01000300ff0477ac */ /* 0x000f220008000a00 */
[----:B--2---:R-:W-:Y:S02]  /*3780*/  IMAD.U32 R4, RZ, RZ, UR6 ;  /* 0x00000006ff047e24 */ /* 0x004fe4000f8e00ff */
[----:B------:R-:W-:-:S02]  /*3790*/  IMAD.U32 R5, RZ, RZ, UR7 ;  /* 0x00000007ff057e24 */ /* 0x000fc4000f8e00ff */
[----:B-1----:R-:W-:Y:S02]  /*37a0*/  IMAD.U32 R6, RZ, RZ, UR8 ;  /* 0x00000008ff067e24 */ /* 0x002fe4000f8e00ff */
[----:B------:R-:W-:Y:S02]  /*37b0*/  IMAD.U32 R7, RZ, RZ, UR9 ;  /* 0x00000009ff077e24 */ /* 0x000fe4000f8e00ff */
[----:B----4-:R-:W-:Y:S02]  /*37c0*/  IMAD.U32 R10, RZ, RZ, UR4 ;  /* 0x00000004ff0a7e24 */ /* 0x010fe4000f8e00ff */
[----:B------:R-:W-:-:S07]  /*37d0*/  IMAD.U32 R11, RZ, RZ, UR5 ;  /* 0x00000005ff0b7e24 */ /* 0x000fce000f8e00ff */
[----:B------:R-:W-:-:S07]  /*37e0*/  LEPC R20, `(.L_x_25) ;  /* 0x000000001014794e */ /* 0x000fce0000000000 */
[----:B0--3--:R-:W-:Y:S05]  /*37f0*/  CALL.ABS.NOINC R14 ;  /* 0x000000000e007343 */ /* 0x009fea0003c00000 */
.L_x_25:
[----:B------:R-:W-:Y:S05]  /*3800*/  BSYNC.RECONVERGENT B6 ;  /* 0x0000000000067941 */ /* 0x000fea0003800200 */
.L_x_24:
[----:B------:R-:W-:-:S13]  /*3810*/  ISETP.NE.AND P6, PT, R18, RZ, PT ;  /* 0x000000ff1200720c */ /* 0x000fda0003fc5270 */
[----:B------:R-:W-:Y:S05]  /*3820*/  @!P6 BRA `(.L_x_26) ;  /* 0xfffffffc0080e947 */ /* 0x000fea000383ffff */
.L_x_23:
[----:B------:R-:W-:Y:S05]  /*3830*/  BSYNC.RECONVERGENT B7 ;  /* 0x0000000000077941 */ /* 0x000fea0003800200 */
.L_x_22:
[----:B------:R-:W-:-:S03]  /*3840*/  UMOV UR4, 0xffffffff ;  /* 0xffffffff00047882 */ /* 0x000fc60000000000 */
[----:B------:R-:W-:Y:S05]  /*3850*/  BRA.DIV UR4, `(.L_x_27) ;  /* 0x0000006204a87947 */ /* 0x000fea000b800000 */
[----:B------:R-:W-:Y:S01]  /*3860*/  NOP ;  /* 0x0000000000007918 */ /* 0x000fe20000000000 */
.L_x_11:
[----:B------:R-:W-:Y:S05]  /*3870*/  BSYNC B8 ;  /* 0x0000000000087941 */ /* 0x000fea0003800000 */
.L_x_10:
[----:B------:R-:W-:-:S03]  /*3880*/  UMOV UR4, 0xffffffff ;  /* 0xffffffff00047882 */ /* 0x000fc60000000000 */
[----:B------:R-:W-:Y:S05]  /*3890*/  BRA.DIV UR4, `(.L_x_28) ;  /* 0x0000006204b47947 */ /* 0x000fea000b800000 */
[----:B------:R-:W-:Y:S01]  /*38a0*/  NOP ;  /* 0x0000000000007918 */ /* 0x000fe20000000000 */
[----:B------:R-:W-:Y:S01]  /*38b0*/  NOP ;  /* 0x0000000000007918 */ /* 0x000fe20000000000 */
[----:B------:R-:W3:Y:S01]  /*38c0*/  LDG.E R0, desc[UR36][R16.64+0x7cb8] ;  /* 0x007cb82410007981 */ /* 0x000ee2000c1e1900 */
[----:B------:R-:W-:Y:S01]  /*38d0*/  NOP ;  /* 0x0000000000007918 */ /* 0x000fe20000000000 */
[C---:B---3--:R-:W-:Y:S01]  /*38e0*/  ISETP.NE.AND P0, PT, R0.reuse, RZ, PT ;  /* 0x000000ff0000720c */ /* 0x048fe20003f05270 */
[----:B------:R-:W-:-:S05]  /*38f0*/  VIADD R0, R0, 0xffffffff ;  /* 0xffffffff00007836 */ /* 0x000fca0000000000 */
[----:B--2---:R-:W-:-:S07]  /*3900*/  SEL R18, R0, 0x5e, P0 ;  /* 0x0000005e00127807 */ /* 0x004fce0000000000 */
.L_x_78:
[----:B------:R-:W2:Y:S04]  /*3910*/  LDG.E R0, desc[UR36][R16.64+0x7cb4] ;  /* 0x007cb42410007981 */ /* 0x000ea8000c1e1900 */
[----:B------:R-:W2:Y:S01]  /*3920*/  LDG.E R3, desc[UR36][R16.64+0x7cb8] ;  /* 0x007cb82410037981 */ /* 0x000ea2000c1e1900 */
[----:B------:R-:W-:Y:S01]  /*3930*/  BSSY.RECONVERGENT B6, `(.L_x_29) ;  /* 0x0000013000067945 */ /* 0x000fe20003800200 */
[----:B--2---:R-:W-:-:S13]  /*3940*/  ISETP.NE.AND P0, PT, R0, R3, PT ;  /* 0x000000030000720c */ /* 0x004fda0003f05270 */
[----:B------:R-:W-:Y:S05]  /*3950*/  @P0 BRA `(.L_x_30) ;  /* 0x0000000000400947 */ /* 0x000fea0003800000 */
[----:B------:R-:W-:Y:S01]  /*3960*/  MOV R0, 0x0 ;  /* 0x0000000000007802 */ /* 0x000fe20000000f00 */
[----:B------:R-:W2:Y:S01]  /*3970*/  LDCU.64 UR6, c[0x4][0x90] ;  /* 0x01001200ff0677ac */ /* 0x000ea20008000a00 */
[----:B------:R-:W-:Y:S02]  /*3980*/  IMAD.MOV.U32 R8, RZ, RZ, 0x1b0 ;  /* 0x000001b0ff087424 */ /* 0x000fe400078e00ff */
[----:B------:R3:W4:Y:S01]  /*3990*/  LDC.64 R14, c[0x4][R0] ;  /* 0x01000000000e7b82 */ /* 0x0007220000000a00 */
[----:B------:R-:W1:Y:S01]  /*39a0*/  LDCU.64 UR8, c[0x4][0x80] ;  /* 0x01001000ff0877ac */ /* 0x000e620008000a00 */
[----:B------:R-:W-:Y:S02]  /*39b0*/  IMAD.MOV.U32 R12, RZ, RZ, 0x1 ;  /* 0x00000001ff0c7424 */ /* 0x000fe400078e00ff */
[----:B------:R-:W-:Y:S01]  /*39c0*/  IMAD.MOV.U32 R13, RZ, RZ, RZ ;  /* 0x000000ffff0d7224 */ /* 0x000fe200078e00ff */
[----:B------:R-:W5:Y:S01]  /*39d0*/  LDCU.64 UR4, c[0x4][0x38] ;  /* 0x01000700ff0477ac */ /* 0x000f620008000a00 */
[----:B--2---:R-:W-:-:S02]  /*39e0*/  IMAD.U32 R4, RZ, RZ, UR6 ;  /* 0x00000006ff047e24 */ /* 0x004fc4000f8e00ff */
[----:B------:R-:W-:Y:S02]  /*39f0*/  IMAD.U32 R5, RZ, RZ, UR7 ;  /* 0x00000007ff057e24 */ /* 0x000fe4000f8e00ff */
[----:B-1----:R-:W-:Y:S02]  /*3a00*/  IMAD.U32 R6, RZ, RZ, UR8 ;  /* 0x00000008ff067e24 */ /* 0x002fe4000f8e00ff */
[----:B------:R-:W-:Y:S02]  /*3a10*/  IMAD.U32 R7, RZ, RZ, UR9 ;  /* 0x00000009ff077e24 */ /* 0x000fe4000f8e00ff */
[----:B-----5:R-:W-:Y:S02]  /*3a20*/  IMAD.U32 R10, RZ, RZ, UR4 ;  /* 0x00000004ff0a7e24 */ /* 0x020fe4000f8e00ff */
[----:B---3--:R-:W-:-:S07]  /*3a30*/  IMAD.U32 R11, RZ, RZ, UR5 ;  /* 0x00000005ff0b7e24 */ /* 0x008fce000f8e00ff */
[----:B------:R-:W-:-:S07]  /*3a40*/  LEPC R20, `(.L_x_30) ;  /* 0x000000001014794e */ /* 0x000fce0000000000 */
[----:B0---4-:R-:W-:Y:S05]  /*3a50*/  CALL.ABS.NOINC R14 ;  /* 0x000000000e007343 */ /* 0x011fea0003c00000 */
.L_x_30:
[----:B------:R-:W-:Y:S05]  /*3a60*/  BSYNC.RECONVERGENT B6 ;  /* 0x0000000000067941 */ /* 0x000fea0003800200 */
.L_x_29:
[----:B------:R2:W5:Y:S04]  /*3a70*/  LDG.E R19, desc[UR36][R24.64+0x100] ;  /* 0x0001002418137981 */ /* 0x000568000c1e1900 */
[----:B------:R2:W5:Y:S04]  /*3a80*/  LDG.E.64 R4, desc[UR36][R24.64+0xf8] ;  /* 0x0000f82418047981 */ /* 0x000568000c1e1b00 */
[----:B-1----:R2:W5:Y:S04]  /*3a90*/  LDG.E.64 R6, desc[UR36][R24.64+0x108] ;  /* 0x0001082418067981 */ /* 0x002568000c1e1b00 */
[----:B------:R2:W5:Y:S04]  /*3aa0*/  LDG.E.64 R14, desc[UR36][R16.64+0x7cb8] ;  /* 0x007cb824100e7981 */ /* 0x000568000c1e1b00 */
[----:B------:R2:W5:Y:S04]  /*3ab0*/  LDG.E.64 R8, desc[UR36][R24.64+0x110] ;  /* 0x0001102418087981 */ /* 0x000568000c1e1b00 */
[----:B------:R2:W5:Y:S04]  /*3ac0*/  LDG.E.64 R10, desc[UR36][R24.64+0x118] ;  /* 0x00011824180a7981 */ /* 0x000568000c1e1b00 */
[----:B------:R2:W5:Y:S04]  /*3ad0*/  LDG.E.64 R12, desc[UR36][R24.64+0x130] ;  /* 0x00013024180c7981 */ /* 0x000568000c1e1b00 */
[----:B------:R2:W5:Y:S04]  /*3ae0*/  LDG.E.64 R20, desc[UR36][R24.64+0x120] ;  /* 0x0001202418147981 */ /* 0x000568000c1e1b00 */
[----:B------:R2:W5:Y:S04]  /*3af0*/  LDG.E.64 R22, desc[UR36][R24.64+0x138] ;  /* 0x0001382418167981 */ /* 0x000568000c1e1b00 */
[----:B------:R2:W5:Y:S04]  /*3b00*/  LDG.E.64 R32, desc[UR36][R24.64+0x128] ;  /* 0x0001282418207981 */ /* 0x000568000c1e1b00 */
[----:B------:R2:W5:Y:S01]  /*3b10*/  LDG.E.64 R34, desc[UR36][R24.64+0x140] ;  /* 0x0001402418227981 */ /* 0x000562000c1e1b00 */
[----:B------:R-:W-:Y:S01]  /*3b20*/  IMAD.MOV.U32 R39, RZ, RZ, 0x1 ;  /* 0x00000001ff277424 */ /* 0x000fe200078e00ff */
[----:B------:R-:W1:Y:S01]  /*3b30*/  LDC.64 R36, c[0x0][0x3a0] ;  /* 0x0000e800ff247b82 */ /* 0x000e620000000a00 */
[----:B------:R-:W-:Y:S01]  /*3b40*/  ISETP.NE.AND P0, PT, R29, RZ, PT ;  /* 0x000000ff1d00720c */ /* 0x000fe20003f05270 */
[----:B------:R-:W-:Y:S01]  /*3b50*/  IMAD R3, R28, 0x15ae, RZ ;  /* 0x000015ae1c037824 */ /* 0x000fe200078e02ff */
[----:B------:R-:W-:Y:S01]  /*3b60*/  BSSY.RECONVERGENT B0, `(.L_x_31) ;  /* 0x0000198000007945 */ /* 0x000fe20003800200 */
[----:B------:R2:W-:Y:S02]  /*3b70*/  STS [R2+UR39], R39 ;  /* 0x0000002702007988 */ /* 0x0005e40008000827 */
[----:B-1----:R-:W-:-:S08]  /*3b80*/  IMAD.WIDE R36, R3, 0x4, R36 ;  /* 0x0000000403247825 */ /* 0x002fd000078e0224 */
[----:B--2---:R-:W-:Y:S05]  /*3b90*/  @P0 BRA `(.L_x_32) ;  /* 0x0000001800500947 */ /* 0x004fea0003800000 */
[C---:B-----5:R-:W-:Y:S01]  /*3ba0*/  ISETP.NE.AND P0, PT, R14.reuse, RZ, PT ;  /* 0x000000ff0e00720c */ /* 0x060fe20003f05270 */
[----:B------:R-:W-:-:S05]  /*3bb0*/  VIADD R14, R14, 0xffffffff ;  /* 0xffffffff0e0e7836 */ /* 0x000fca0000000000 */
[----:B------:R-:W-:-:S05]  /*3bc0*/  SEL R39, R14, 0x5e, P0 ;  /* 0x0000005e0e277807 */ /* 0x000fca0000000000 */
[----:B------:R-:W-:-:S05]  /*3bd0*/  IMAD.WIDE R38, R39, 0x150, R16 ;  /* 0x0000015027267825 */ /* 0x000fca00078e0210 */
[----:B------:R-:W2:Y:S04]  /*3be0*/  LDG.E.U8 R3, desc[UR36][R38.64] ;  /* 0x0000002426037981 */ /* 0x000ea8000c1e1100 */
        /* <DEDUP_REMOVED lines=396> */
[----:B--2---:R3:W-:Y:S04]  /*54b0*/  STG.E.U8 desc[UR36][R36.64+0xc6], R28 ;  /* 0x0000c61c24007986 */ /* 0x0047e8000c101124 */
[----:B-1----:R-:W2:Y:S04]  /*54c0*/  LDG.E.U8 R3, desc[UR36][R38.64+0xc7] ;  /* 0x0000c72426037981 */ /* 0x002ea8000c1e1100 */
[----:B--2---:R3:W-:Y:S02]  /*54d0*/  STG.E.U8 desc[UR36][R36.64+0xc7], R3 ;  /* 0x0000c70324007986 */ /* 0x0047e4000c101124 */
.L_x_32:
[----:B------:R-:W-:Y:S05]  /*54e0*/  BSYNC.RECONVERGENT B0 ;  /* 0x0000000000007941 */ /* 0x000fea0003800200 */
.L_x_31:
[----:B------:R-:W-:Y:S01]  /*54f0*/  UMOV UR4, 0xffffffff ;  /* 0xffffffff00047882 */ /* 0x000fe20000000000 */
[----:B---3-5:R-:W-:Y:S02]  /*5500*/  VIADD R0, R15, 0xffffffff ;  /* 0xffffffff0f007836 */ /* 0x028fe40000000000 */
[----:B------:R-:W-:Y:S05]  /*5510*/  BRA.DIV UR4, `(.L_x_33) ;  /* 0x0000004604dc7947 */ /* 0x000fea000b800000 */
[----:B------:R-:W-:Y:S01]  /*5520*/  NOP ;  /* 0x0000000000007918 */ /* 0x000fe20000000000 */
.L_x_81:
[----:B------:R-:W-:Y:S01]  /*5530*/  ISETP.GE.AND P0, PT, R29, R0, PT ;  /* 0x000000001d00720c */ /* 0x000fe20003f06270 */
[----:B------:R-:W-:-:S12]  /*5540*/  BSSY.RECONVERGENT B0, `(.L_x_34) ;  /* 0x00001fa000007945 */ /* 0x000fd80003800200 */
[----:B------:R-:W-:Y:S05]  /*5550*/  @P0 BRA `(.L_x_35) ;  /* 0x0000001c00e00947 */ /* 0x000fea0003800000 */
[C---:B------:R-:W-:Y:S01]  /*5560*/  VIADD R28, R18.reuse, 0xffffffff ;  /* 0xffffffff121c7836 */ /* 0x040fe20000000000 */
[----:B------:R-:W-:Y:S01]  /*5570*/  ISETP.NE.AND P0, PT, R18, RZ, PT ;  /* 0x000000ff1200720c */ /* 0x000fe20003f05270 */
[----:B------:R-:W-:Y:S01]  /*5580*/  IMAD.MOV.U32 R3, RZ, RZ, R29 ;  /* 0x000000ffff037224 */ /* 0x000fe200078e001d */
[----:B------:R-:W-:Y:S02]  /*5590*/  ISETP.NE.AND P3, PT, R19, RZ, PT ;  /* 0x000000ff1300720c */ /* 0x000fe40003f65270 */
[----:B------:R-:W-:-:S11]  /*55a0*/  SEL R28, R28, 0x5e, P0 ;  /* 0x0000005e1c1c7807 */ /* 0x000fd60000000000 */
.L_x_42:
[----:B------:R-:W-:-:S05]  /*55b0*/  IMAD.IADD R15, R28, 0x1, -R3 ;  /* 0x000000011c0f7824 */ /* 0x000fca00078e0a03 */
[----:B------:R-:W-:-:S13]  /*55c0*/  ISETP.GE.AND P0, PT, R15, RZ, PT ;  /* 0x000000ff0f00720c */ /* 0x000fda0003f06270 */
[----:B------:R-:W-:-:S04]  /*55d0*/  @!P0 VIADD R15, R15, 0x5f ;  /* 0x0000005f0f0f8836 */ /* 0x000fc80000000000 */
[----:B------:R-:W-:-:S05]  /*55e0*/  IMAD.WIDE R14, R15, 0x150, R16 ;  /* 0x000001500f0e7825 */ /* 0x000fca00078e0210 */
[----:B-1----:R-:W2:Y:S04]  /*55f0*/  LDG.E.64 R18, desc[UR36][R14.64+0x118] ;  /* 0x000118240e127981 */ /* 0x002ea8000c1e1b00 */
[----:B------:R-:W3:Y:S04]  /*5600*/  LDG.E.64 R38, desc[UR36][R14.64+0x120] ;  /* 0x000120240e267981 */ /* 0x000ee8000c1e1b00 */
[----:B------:R-:W4:Y:S04]  /*5610*/  LDG.E.64 R40, desc[UR36][R14.64+0x128] ;  /* 0x000128240e287981 */ /* 0x000f28000c1e1b00 */
[----:B------:R-:W5:Y:S01]  /*5620*/  LDG.E.64 R42, desc[UR36][R14.64+0xf8] ;  /* 0x0000f8240e2a7981 */ /* 0x000f62000c1e1b00 */
[----:B------:R-:W-:Y:S01]  /*5630*/  BSSY.RECONVERGENT B1, `(.L_x_36) ;  /* 0x0000026000017945 */ /* 0x000fe20003800200 */
[----:B--2---:R-:W-:-:S02]  /*5640*/  ISETP.NE.U32.AND P0, PT, R18, R10, PT ;  /* 0x0000000a1200720c */ /* 0x004fc40003f05070 */
[----:B------:R-:W-:Y:S02]  /*5650*/  ISETP.NE.U32.AND P1, PT, R18, RZ, PT ;  /* 0x000000ff1200720c */ /* 0x000fe40003f25070 */
[C---:B------:R-:W-:Y:S02]  /*5660*/  ISETP.NE.AND.EX P0, PT, R19.reuse, R11, PT, P0 ;  /* 0x0000000b1300720c */ /* 0x040fe40003f05300 */
[C---:B---3--:R-:W-:Y:S02]  /*5670*/  ISETP.NE.U32.AND P2, PT, R38.reuse, RZ, PT ;  /* 0x000000ff2600720c */ /* 0x048fe40003f45070 */
[----:B------:R-:W-:Y:S01]  /*5680*/  ISETP.NE.AND.EX P0, PT, R19, RZ, !P0, P1 ;  /* 0x000000ff1300720c */ /* 0x000fe20004705310 */
[----:B------:R-:W-:Y:S01]  /*5690*/  IMAD.MOV.U32 R19, RZ, RZ, 0x2 ;  /* 0x00000002ff137424 */ /* 0x000fe200078e00ff */
[----:B------:R-:W-:Y:S02]  /*56a0*/  ISETP.NE.U32.AND P1, PT, R38, R20, PT ;  /* 0x000000142600720c */ /* 0x000fe40003f25070 */
[----:B----4-:R-:W-:-:S02]  /*56b0*/  ISETP.NE.U32.AND P4, PT, R40, R32, PT ;  /* 0x000000202800720c */ /* 0x010fc40003f85070 */
[----:B------:R-:W-:Y:S02]  /*56c0*/  ISETP.NE.AND.EX P1, PT, R39, R21, PT, P1 ;  /* 0x000000152700720c */ /* 0x000fe40003f25310 */
[----:B------:R-:W-:Y:S02]  /*56d0*/  ISETP.NE.AND.EX P4, PT, R41, R33, PT, P4 ;  /* 0x000000212900720c */ /* 0x000fe40003f85340 */
[----:B------:R-:W-:Y:S02]  /*56e0*/  ISETP.NE.AND.EX P1, PT, R39, RZ, !P1, P2 ;  /* 0x000000ff2700720c */ /* 0x000fe40004f25320 */
[----:B------:R-:W-:Y:S01]  /*56f0*/  ISETP.NE.U32.AND P2, PT, R40, RZ, PT ;  /* 0x000000ff2800720c */ /* 0x000fe20003f45070 */
[----:B------:R-:W-:Y:S01]  /*5700*/  @!P0 IMAD.MOV R19, RZ, RZ, 0x1 ;  /* 0x00000001ff138424 */ /* 0x000fe200078e02ff */
[----:B------:R-:W-:Y:S02]  /*5710*/  SEL R18, RZ, 0x1, !P0 ;  /* 0x00000001ff127807 */ /* 0x000fe40004000000 */
[----:B------:R-:W-:Y:S01]  /*5720*/  ISETP.NE.AND.EX P2, PT, R41, RZ, !P4, P2 ;  /* 0x000000ff2900720c */ /* 0x000fe20006745320 */
[----:B------:R-:W-:Y:S01]  /*5730*/  IMAD.MOV.U32 R41, RZ, RZ, RZ ;  /* 0x000000ffff297224 */ /* 0x000fe200078e00ff */
[----:B-----5:R-:W-:-:S04]  /*5740*/  ISETP.NE.U32.AND P0, PT, R42, R4, PT ;  /* 0x000000042a00720c */ /* 0x020fc80003f05070 */
[----:B------:R-:W-:Y:S01]  /*5750*/  ISETP.NE.AND.EX P0, PT, R43, R5, PT, P0 ;  /* 0x000000052b00720c */ /* 0x000fe20003f05300 */
[----:B------:R-:W-:-:S04]  /*5760*/  @!P1 IMAD.MOV R19, RZ, RZ, R18 ;  /* 0x000000ffff139224 */ /* 0x000fc800078e0212 */
[----:B------:R-:W-:Y:S02]  /*5770*/  VIADD R18, R19, 0x1 ;  /* 0x0000000113127836 */ /* 0x000fe40000000000 */
[----:B------:R-:W-:Y:S01]  /*5780*/  @!P2 IMAD.MOV R18, RZ, RZ, R19 ;  /* 0x000000ffff12a224 */ /* 0x000fe200078e0213 */
[----:B------:R-:W-:-:S04]  /*5790*/  FSEL R19, RZ, 1, P0 ;  /* 0x3f800000ff137808 */ /* 0x000fc80000000000 */
[----:B------:R-:W-:Y:S01]  /*57a0*/  I2FP.F32.U32 R39, R18 ;  /* 0x0000001200277245 */ /* 0x000fe20000201000 */
[----:B------:R1:W-:Y:S04]  /*57b0*/  STG.E desc[UR36][R14.64+0x84], R19 ;  /* 0x000084130e007986 */ /* 0x0003e8000c101924 */
[----:B------:R1:W-:Y:S01]  /*57c0*/  STG.E desc[UR36][R14.64+0x94], R39 ;  /* 0x000094270e007986 */ /* 0x0003e2000c101924 */
[----:B------:R-:W-:Y:S05]  /*57d0*/  @!P3 BRA `(.L_x_37) ;  /* 0x00000000002cb947 */ /* 0x000fea0003800000 */
[----:B------:R-:W2:Y:S02]  /*57e0*/  LDG.E R18, desc[UR36][R14.64+0x100] ;  /* 0x000100240e127981 */ /* 0x000ea4000c1e1900 */
[----:B--2---:R-:W-:-:S13]  /*57f0*/  ISETP.NE.AND P0, PT, R18, RZ, PT ;  /* 0x000000ff1200720c */ /* 0x004fda0003f05270 */
[----:B------:R-:W-:Y:S05]  /*5800*/  @!P0 BRA `(.L_x_37) ;  /* 0x0000000000208947 */ /* 0x000fea0003800000 */
[----:B-1----:R-:W2:Y:S02]  /*5810*/  LDG.E.64 R18, desc[UR36][R14.64+0x108] ;  /* 0x000108240e127981 */ /* 0x002ea4000c1e1b00 */
[----:B--2---:R-:W-:-:S04]  /*5820*/  ISETP.GE.U32.AND P0, PT, R8, R18, PT ;  /* 0x000000120800720c */ /* 0x004fc80003f06070 */
[----:B------:R-:W-:-:S13]  /*5830*/  ISETP.GE.U32.AND.EX P0, PT, R9, R19, PT, P0 ;  /* 0x000000130900720c */ /* 0x000fda0003f06100 */
[----:B------:R-:W-:Y:S05]  /*5840*/  @!P0 BRA `(.L_x_37) ;  /* 0x0000000000108947 */ /* 0x000fea0003800000 */
[----:B------:R-:W2:Y:S02]  /*5850*/  LDG.E.64 R18, desc[UR36][R14.64+0x110] ;  /* 0x000110240e127981 */ /* 0x000ea4000c1e1b00 */
[----:B--2---:R-:W-:-:S04]  /*5860*/  ISETP.GT.U32.AND P0, PT, R6, R18, PT ;  /* 0x000000120600720c */ /* 0x004fc80003f04070 */
[----:B------:R-:W-:-:S04]  /*5870*/  ISETP.GT.U32.AND.EX P0, PT, R7, R19, PT, P0 ;  /* 0x000000130700720c */ /* 0x000fc80003f04100 */
[----:B------:R-:W-:-:S09]  /*5880*/  FSEL R41, RZ, 1, P0 ;  /* 0x3f800000ff297808 */ /* 0x000fd20000000000 */
.L_x_37:
[----:B------:R-:W-:Y:S05]  /*5890*/  BSYNC.RECONVERGENT B1 ;  /* 0x0000000000017941 */ /* 0x000fea0003800200 */
.L_x_36:
[----:B------:R2:W-:Y:S01]  /*58a0*/  STG.E desc[UR36][R14.64+0xa4], R41 ;  /* 0x0000a4290e007986 */ /* 0x0005e2000c101924 */
[----:B------:R-:W-:Y:S01]  /*58b0*/  BSSY.RECONVERGENT B1, `(.L_x_38) ;  /* 0x000000c000017945 */ /* 0x000fe20003800200 */
[----:B-1----:R-:W-:-:S03]  /*58c0*/  IMAD.MOV.U32 R19, RZ, RZ, RZ ;  /* 0x000000ffff137224 */ /* 0x002fc600078e00ff */
[----:B------:R-:W-:Y:S05]  /*58d0*/  @!P3 BRA `(.L_x_39) ;  /* 0x000000000024b947 */ /* 0x000fea0003800000 */
[----:B------:R-:W3:Y:S02]  /*58e0*/  LDG.E R18, desc[UR36][R14.64+0x100] ;  /* 0x000100240e127981 */ /* 0x000ee4000c1e1900 */
[----:B---3--:R-:W-:-:S13]  /*58f0*/  ISETP.NE.AND P0, PT, R18, RZ, PT ;  /* 0x000000ff1200720c */ /* 0x008fda0003f05270 */
[----:B------:R-:W-:Y:S05]  /*5900*/  @!P0 BRA `(.L_x_39) ;  /* 0x0000000000188947 */ /* 0x000fea0003800000 */
[----:B------:R-:W3:Y:S02]  /*5910*/  LDG.E.64 R18, desc[UR36][R14.64+0x108] ;  /* 0x000108240e127981 */ /* 0x000ee4000c1e1b00 */
[----:B---3--:R-:W-:Y:S02]  /*5920*/  LOP3.LUT R18, R18, R6, RZ, 0x3c, !PT ;  /* 0x0000000612127212 */ /* 0x008fe400078e3cff */
[----:B------:R-:W-:Y:S02]  /*5930*/  LOP3.LUT R19, R19, R7, RZ, 0x3c, !PT ;  /* 0x0000000713137212 */ /* 0x000fe400078e3cff */
[----:B------:R-:W-:-:S04]  /*5940*/  ISETP.GE.U32.AND P0, PT, R18, 0x40, PT ;  /* 0x000000401200780c */ /* 0x000fc80003f06070 */
[----:B------:R-:W-:-:S04]  /*5950*/  ISETP.GE.U32.AND.EX P0, PT, R19, RZ, PT, P0 ;  /* 0x000000ff1300720c */ /* 0x000fc80003f06100 */
[----:B------:R-:W-:-:S09]  /*5960*/  FSEL R19, RZ, 1, P0 ;  /* 0x3f800000ff137808 */ /* 0x000fd20000000000 */
.L_x_39:
[----:B------:R-:W-:Y:S05]  /*5970*/  BSYNC.RECONVERGENT B1 ;  /* 0x0000000000017941 */ /* 0x000fea0003800200 */
.L_x_38:
[----:B------:R1:W-:Y:S01]  /*5980*/  STG.E desc[UR36][R14.64+0xa8], R19 ;  /* 0x0000a8130e007986 */ /* 0x0003e2000c101924 */
[----:B------:R-:W-:Y:S01]  /*5990*/  BSSY.RECONVERGENT B1, `(.L_x_40) ;  /* 0x000001c000017945 */ /* 0x000fe20003800200 */
[----:B------:R-:W-:-:S03]  /*59a0*/  IMAD.MOV.U32 R39, RZ, RZ, RZ ;  /* 0x000000ffff277224 */ /* 0x000fc600078e00ff */
[----:B------:R-:W-:Y:S05]  /*59b0*/  @!P3 BRA `(.L_x_41) ;  /* 0x000000000064b947 */ /* 0x000fea0003800000 */
[----:B------:R-:W3:Y:S02]  /*59c0*/  LDG.E R18, desc[UR36][R14.64+0x100] ;  /* 0x000100240e127981 */ /* 0x000ee4000c1e1900 */
[----:B---3--:R-:W-:-:S13]  /*59d0*/  ISETP.NE.AND P0, PT, R18, RZ, PT ;  /* 0x000000ff1200720c */ /* 0x008fda0003f05270 */
[----:B------:R-:W-:Y:S05]  /*59e0*/  @!P0 BRA `(.L_x_41) ;  /* 0x0000000000588947 */ /* 0x000fea0003800000 */
[----:B--2---:R-:W2:Y:S04]  /*59f0*/  LDG.E.64 R40, desc[UR36][R14.64+0x130] ;  /* 0x000130240e287981 */ /* 0x004ea8000c1e1b00 */
[----:B------:R-:W3:Y:S04]  /*5a00*/  LDG.E.64 R38, desc[UR36][R14.64+0x138] ;  /* 0x000138240e267981 */ /* 0x000ee8000c1e1b00 */
[----:B-1----:R-:W4:Y:S01]  /*5a10*/  LDG.E.64 R18, desc[UR36][R14.64+0x140] ;  /* 0x000140240e127981 */ /* 0x002f22000c1e1b00 */
[C---:B--2---:R-:W-:Y:S02]  /*5a20*/  ISETP.NE.U32.AND P0, PT, R40.reuse, R12, PT ;  /* 0x0000000c2800720c */ /* 0x044fe40003f05070 */
[----:B------:R-:W-:-:S02]  /*5a30*/  ISETP.NE.U32.AND P1, PT, R40, RZ, PT ;  /* 0x000000ff2800720c */ /* 0x000fc40003f25070 */
[C---:B------:R-:W-:Y:S02]  /*5a40*/  ISETP.NE.AND.EX P0, PT, R41.reuse, R13, PT, P0 ;  /* 0x0000000d2900720c */ /* 0x040fe40003f05300 */
[C---:B---3--:R-:W-:Y:S02]  /*5a50*/  ISETP.NE.U32.AND P4, PT, R38.reuse, R22, PT ;  /* 0x000000162600720c */ /* 0x048fe40003f85070 */
[----:B------:R-:W-:Y:S02]  /*5a60*/  ISETP.NE.AND.EX P0, PT, R41, RZ, !P0, P1 ;  /* 0x000000ff2900720c */ /* 0x000fe40004705310 */
[----:B------:R-:W-:Y:S01]  /*5a70*/  ISETP.NE.U32.AND P2, PT, R38, RZ, PT ;  /* 0x000000ff2600720c */ /* 0x000fe20003f45070 */
[----:B------:R-:W-:Y:S01]  /*5a80*/  IMAD.MOV.U32 R38, RZ, RZ, 0x2 ;  /* 0x00000002ff267424 */ /* 0x000fe200078e00ff */
[----:B------:R-:W-:Y:S02]  /*5a90*/  ISETP.NE.AND.EX P4, PT, R39, R23, PT, P4 ;  /* 0x000000172700720c */ /* 0x000fe40003f85340 */
[----:B----4-:R-:W-:-:S02]  /*5aa0*/  ISETP.NE.U32.AND P1, PT, R18, R34, PT ;  /* 0x000000221200720c */ /* 0x010fc40003f25070 */
[----:B------:R-:W-:Y:S02]  /*5ab0*/  ISETP.NE.AND.EX P2, PT, R39, RZ, !P4, P2 ;  /* 0x000000ff2700720c */ /* 0x000fe40006745320 */
[----:B------:R-:W-:Y:S02]  /*5ac0*/  ISETP.NE.U32.AND P4, PT, R18, RZ, PT ;  /* 0x000000ff1200720c */ /* 0x000fe40003f85070 */
[C---:B------:R-:W-:Y:S01]  /*5ad0*/  ISETP.NE.AND.EX P1, PT, R19.reuse, R35, PT, P1 ;  /* 0x000000231300720c */ /* 0x040fe20003f25310 */
[----:B------:R-:W-:Y:S01]  /*5ae0*/  @!P0 IMAD.MOV R38, RZ, RZ, 0x1 ;  /* 0x00000001ff268424 */ /* 0x000fe200078e02ff */
[----:B------:R-:W-:Y:S02]  /*5af0*/  SEL R18, RZ, 0x1, !P0 ;  /* 0x00000001ff127807 */ /* 0x000fe40004000000 */
[----:B------:R-:W-:-:S05]  /*5b00*/  ISETP.NE.AND.EX P4, PT, R19, RZ, !P1, P4 ;  /* 0x000000ff1300720c */ /* 0x000fca0004f85340 */
[----:B------:R-:W-:-:S04]  /*5b10*/  @!P2 IMAD.MOV R38, RZ, RZ, R18 ;  /* 0x000000ffff26a224 */ /* 0x000fc800078e0212 */
[----:B------:R-:W-:-:S04]  /*5b20*/  VIADD R39, R38, 0x1 ;  /* 0x0000000126277836 */ /* 0x000fc80000000000 */
[----:B------:R-:W-:-:S05]  /*5b30*/  @!P4 IMAD.MOV R39, RZ, RZ, R38 ;  /* 0x000000ffff27c224 */ /* 0x000fca00078e0226 */
[----:B------:R-:W-:-:S07]  /*5b40*/  I2FP.F32.U32 R39, R39 ;  /* 0x0000002700277245 */ /* 0x000fce0000201000 */
.L_x_41:
[----:B------:R-:W-:Y:S05]  /*5b50*/  BSYNC.RECONVERGENT B1 ;  /* 0x0000000000017941 */ /* 0x000fea0003800200 */
.L_x_40:
[----:B--2---:R-:W2:Y:S01]  /*5b60*/  LDG.E.U8 R41, desc[UR36][R14.64] ;  /* 0x000000240e297981 */ /* 0x004ea2000c1e1100 */
[----:B------:R-:W-:-:S03]  /*5b70*/  IMAD.MOV.U32 R40, RZ, RZ, 0x1 ;  /* 0x00000001ff287424 */ /* 0x000fc600078e00ff */
[----:B------:R-:W-:Y:S04]  /*5b80*/  STG.E desc[UR36][R14.64+0xb8], R39 ;  /* 0x0000b8270e007986 */ /* 0x000fe8000c101924 */
[----:B------:R-:W1:Y:S02]  /*5b90*/  ATOMS.ADD R18, [R2+UR39], R40 ;  /* 0x000000280212798c */ /* 0x000e640008000027 */
[----:B-1----:R-:W-:-:S04]  /*5ba0*/  IMAD R19, R18, 0x32, RZ ;  /* 0x0000003212137824 */ /* 0x002fc800078e02ff */
[----:B------:R-:W-:-:S05]  /*5bb0*/  IMAD.WIDE R18, R19, 0x4, R36 ;  /* 0x0000000413127825 */ /* 0x000fca00078e0224 */
[----:B--2---:R1:W-:Y:S04]  /*5bc0*/  STG.E.U8 desc[UR36][R18.64], R41 ;  /* 0x0000002912007986 */ /* 0x0043e8000c101124 */
[----:B------:R-:W2:Y:S04]  /*5bd0*/  LDG.E.U8 R43, desc[UR36][R14.64+0x1] ;  /* 0x000001240e2b7981 */ /* 0x000ea8000c1e1100 */
[----:B--2---:R2:W-:Y:S04]  /*5be0*/  STG.E.U8 desc[UR36][R18.64+0x1], R43 ;  /* 0x0000012b12007986 */ /* 0x0045e8000c101124 */
[----:B------:R-:W3:Y:S04]  /*5bf0*/  LDG.E.U8 R45, desc[UR36][R14.64+0x2] ;  /* 0x000002240e2d7981 */ /* 0x000ee8000c1e1100 */
[----:B---3--:R3:W-:Y:S04]  /*5c00*/  STG.E.U8 desc[UR36][R18.64+0x2], R45 ;  /* 0x0000022d12007986 */ /* 0x0087e8000c101124 */
[----:B------:R-:W4:Y:S04]  /*5c10*/  LDG.E.U8 R38, desc[UR36][R14.64+0x3] ;  /* 0x000003240e267981 */ /* 0x000f28000c1e1100 */
[----:B----4-:R4:W-:Y:S04]  /*5c20*/  STG.E.U8 desc[UR36][R18.64+0x3], R38 ;  /* 0x0000032612007986 */ /* 0x0109e8000c101124 */
[----:B------:R-:W5:Y:S04]  /*5c30*/  LDG.E.U8 R40, desc[UR36][R14.64+0x4] ;  /* 0x000004240e287981 */ /* 0x000f68000c1e1100 */
[----:B-----5:R5:W-:Y:S04]  /*5c40*/  STG.E.U8 desc[UR36][R18.64+0x4], R40 ;  /* 0x0000042812007986 */ /* 0x020be8000c101124 */
[----:B------:R-:W2:Y:S04]  /*5c50*/  LDG.E.U8 R42, desc[UR36][R14.64+0x5] ;  /* 0x000005240e2a7981 */ /* 0x000ea8000c1e1100 */
[----:B--2---:R-:W-:Y:S04]  /*5c60*/  STG.E.U8 desc[UR36][R18.64+0x5], R42 ;  /* 0x0000052a12007986 */ /* 0x004fe8000c101124 */
        /* <DEDUP_REMOVED lines=8> */
[----:B------:R-:W5:Y:S04]  /*5cf0*/  LDG.E.U8 R38, desc[UR36][R14.64+0xa] ;  /* 0x00000a240e267981 */ /* 0x000f68000c1e1100 */
[----:B-----5:R5:W-:Y:S04]  /*5d00*/  STG.E.U8 desc[UR36][R18.64+0xa], R38 ;  /* 0x00000a2612007986 */ /* 0x020be8000c101124 */
        /* <DEDUP_REMOVED lines=14> */
[----:B------:R-:W4:Y:S04]  /*5df0*/  LDG.E.U8 R39, desc[UR36][R14.64+0x12] ;  /* 0x000012240e277981 */ /* 0x000f28000c1e1100 */
[----:B----4-:R4:W-:Y:S04]  /*5e00*/  STG.E.U8 desc[UR36][R18.64+0x12], R39 ;  /* 0x0000122712007986 */ /* 0x0109e8000c101124 */
[----:B-1----:R-:W5:Y:S04]  /*5e10*/  LDG.E.U8 R41, desc[UR36][R14.64+0x13] ;  /* 0x000013240e297981 */ /* 0x002f68000c1e1100 */
[----:B-----5:R1:W-:Y:S04]  /*5e20*/  STG.E.U8 desc[UR36][R18.64+0x13], R41 ;  /* 0x0000132912007986 */ /* 0x0203e8000c101124 */
        /* <DEDUP_REMOVED lines=350> */
[----:B------:R-:W2:Y:S04]  /*7410*/  LDG.E.U8 R45, desc[UR36][R14.64+0xc3] ;  /* 0x0000c3240e2d7981 */ /* 0x000ea8000c1e1100 */
[----:B--2---:R1:W-:Y:S04]  /*7420*/  STG.E.U8 desc[UR36][R18.64+0xc3], R45 ;  /* 0x0000c32d12007986 */ /* 0x0043e8000c101124 */
[----:B---3--:R-:W2:Y:S04]  /*7430*/  LDG.E.U8 R38, desc[UR36][R14.64+0xc4] ;  /* 0x0000c4240e267981 */ /* 0x008ea8000c1e1100 */
[----:B--2---:R1:W-:Y:S04]  /*7440*/  STG.E.U8 desc[UR36][R18.64+0xc4], R38 ;  /* 0x0000c42612007986 */ /* 0x0043e8000c101124 */
[----:B----4-:R-:W2:Y:S04]  /*7450*/  LDG.E.U8 R40, desc[UR36][R14.64+0xc5] ;  /* 0x0000c5240e287981 */ /* 0x010ea8000c1e1100 */
[----:B--2---:R1:W-:Y:S04]  /*7460*/  STG.E.U8 desc[UR36][R18.64+0xc5], R40 ;  /* 0x0000c52812007986 */ /* 0x0043e8000c101124 */
[----:B------:R-:W2:Y:S04]  /*7470*/  LDG.E.U8 R42, desc[UR36][R14.64+0xc6] ;  /* 0x0000c6240e2a7981 */ /* 0x000ea8000c1e1100 */
[----:B--2---:R1:W-:Y:S04]  /*7480*/  STG.E.U8 desc[UR36][R18.64+0xc6], R42 ;  /* 0x0000c62a12007986 */ /* 0x0043e8000c101124 */
[----:B-----5:R-:W2:Y:S01]  /*7490*/  LDG.E.U8 R39, desc[UR36][R14.64+0xc7] ;  /* 0x0000c7240e277981 */ /* 0x020ea2000c1e1100 */
[----:B------:R-:W-:-:S05]  /*74a0*/  VIADD R3, R3, 0x20 ;  /* 0x0000002003037836 */ /* 0x000fca0000000000 */
[----:B------:R-:W-:Y:S01]  /*74b0*/  ISETP.GE.AND P0, PT, R3, R0, PT ;  /* 0x000000000300720c */ /* 0x000fe20003f06270 */
[----:B--2---:R1:W-:-:S12]  /*74c0*/  STG.E.U8 desc[UR36][R18.64+0xc7], R39 ;  /* 0x0000c72712007986 */ /* 0x0043d8000c101124 */
[----:B------:R-:W-:Y:S05]  /*74d0*/  @!P0 BRA `(.L_x_42) ;  /* 0xffffffe000348947 */ /* 0x000fea000383ffff */
.L_x_35:
[----:B------:R-:W-:Y:S05]  /*74e0*/  BSYNC.RECONVERGENT B0 ;  /* 0x0000000000007941 */ /* 0x000fea0003800200 */
.L_x_34:
[----:B------:R-:W-:-:S03]  /*74f0*/  UMOV UR4, 0xffffffff ;  /* 0xffffffff00047882 */ /* 0x000fc60000000000 */
[----:B------:R-:W-:Y:S05]  /*7500*/  BRA.DIV UR4, `(.L_x_43) ;  /* 0x0000002604fc7947 */ /* 0x000fea000b800000 */
[----:B------:R-:W-:Y:S01]  /*7510*/  NOP ;  /* 0x0000000000007918 */ /* 0x000fe20000000000 */
[----:B------:R-:W2:Y:S04]  /*7520*/  LDS R3, [R2+UR39] ;  /* 0x0000002702037984 */ /* 0x000ea80008000800 */
[----:B--2---:R2:W-:Y:S01]  /*7530*/  STG.E desc[UR36][R16.64+0x7cc0], R3 ;  /* 0x007cc00310007986 */ /* 0x0045e2000c101924 */
[----:B------:R-:W-:Y:S01]  /*7540*/  NOP ;  /* 0x0000000000007918 */ /* 0x000fe20000000000 */
.L_x_85:
[----:B------:R-:W3:Y:S01]  /*7550*/  LDG.E.64 R4, desc[UR36][R26.64+0x17a8] ;  /* 0x0017a8241a047981 */ /* 0x000ee2000c1e1b00 */
[----:B------:R-:W-:Y:S01]  /*7560*/  BSSY.RECONVERGENT B1, `(.L_x_44) ;  /* 0x0000211000017945 */ /* 0x000fe20003800200 */
[----:B------:R-:W-:Y:S02]  /*7570*/  IMAD.MOV.U32 R0, RZ, RZ, RZ ;  /* 0x000000ffff007224 */ /* 0x000fe400078e00ff */
[----:B------:R4:W-:Y:S01]  /*7580*/  STS [R2+UR38], RZ ;  /* 0x000000ff02007988 */ /* 0x0009e20008000826 */
[----:B---3--:R-:W-:-:S13]  /*7590*/  ISETP.GE.AND P0, PT, R29, R4, PT ;  /* 0x000000041d00720c */ /* 0x008fda0003f06270 */
[----:B----4-:R-:W-:Y:S05]  /*75a0*/  @P0 BRA `(.L_x_45) ;  /* 0x0000002000300947 */ /* 0x010fea0003800000 */
[----:B------:R-:W3:Y:S01]  /*75b0*/  LDC.64 R6, c[0x0][0x390] ;  /* 0x0000e400ff067b82 */ /* 0x000ee20000000a00 */
[----:B------:R-:W4:Y:S04]  /*75c0*/  LDG.E R0, desc[UR36][R24.64+0x100] ;  /* 0x0001002418007981 */ /* 0x000f28000c1e1900 */
[----:B------:R0:W5:Y:S04]  /*75d0*/  LDG.E.64 R8, desc[UR36][R24.64+0x110] ;  /* 0x0001102418087981 */ /* 0x000168000c1e1b00 */
[----:B------:R0:W5:Y:S04]  /*75e0*/  LDG.E.64 R10, desc[UR36][R24.64+0x140] ;  /* 0x00014024180a7981 */ /* 0x000168000c1e1b00 */
[----:B------:R0:W5:Y:S01]  /*75f0*/  LDG.E.64 R22, desc[UR36][R24.64+0x128] ;  /* 0x0001282418167981 */ /* 0x000162000c1e1b00 */
[----:B---3--:R-:W-:-:S03]  /*7600*/  IMAD.WIDE R32, R31, 0x150, R6 ;  /* 0x000001501f207825 */ /* 0x008fc600078e0206 */
[----:B------:R3:W5:Y:S04]  /*7610*/  LDG.E.64 R6, desc[UR36][R24.64+0x108] ;  /* 0x0001082418067981 */ /* 0x000768000c1e1b00 */
[----:B------:R3:W5:Y:S04]  /*7620*/  LDG.E.64 R20, desc[UR36][R32.64+0xf8] ;  /* 0x0000f82420147981 */ /* 0x000768000c1e1b00 */
[----:B-1----:R3:W5:Y:S04]  /*7630*/  LDG.E.64 R18, desc[UR36][R32.64+0x118] ;  /* 0x0001182420127981 */ /* 0x002768000c1e1b00 */
[----:B0-2---:R3:W5:Y:S04]  /*7640*/  LDG.E.64 R16, desc[UR36][R32.64+0x130] ;  /* 0x0001302420107981 */ /* 0x005768000c1e1b00 */
[----:B------:R3:W5:Y:S04]  /*7650*/  LDG.E.64 R14, desc[UR36][R32.64+0x120] ;  /* 0x00012024200e7981 */ /* 0x000768000c1e1b00 */
[----:B------:R3:W5:Y:S01]  /*7660*/  LDG.E.64 R12, desc[UR36][R32.64+0x138] ;  /* 0x00013824200c7981 */ /* 0x000762000c1e1b00 */
[C---:B------:R-:W-:Y:S01]  /*7670*/  ISETP.NE.AND P0, PT, R5.reuse, RZ, PT ;  /* 0x000000ff0500720c */ /* 0x040fe20003f05270 */
[----:B------:R-:W-:Y:S01]  /*7680*/  BSSY.RECONVERGENT B0, `(.L_x_46) ;  /* 0x00001fd000007945 */ /* 0x000fe20003800200 */
[----:B----4-:R-:W-:Y:S01]  /*7690*/  ISETP.NE.AND P2, PT, R0, RZ, PT ;  /* 0x000000ff0000720c */ /* 0x010fe20003f45270 */
[----:B------:R-:W-:-:S02]  /*76a0*/  VIADD R0, R5, 0xffffffff ;  /* 0xffffffff05007836 */ /* 0x000fc40000000000 */
[----:B------:R-:W-:-:S03]  /*76b0*/  IMAD.MOV.U32 R5, RZ, RZ, R29 ;  /* 0x000000ffff057224 */ /* 0x000fc600078e001d */
[----:B---3--:R-:W-:-:S07]  /*76c0*/  SEL R0, R0, 0x11, P0 ;  /* 0x0000001100007807 */ /* 0x008fce0000000000 */
.L_x_53:
[----:B------:R-:W-:-:S05]  /*76d0*/  IMAD.IADD R25, R0, 0x1, -R5 ;  /* 0x0000000100197824 */ /* 0x000fca00078e0a05 */
[----:B------:R-:W-:-:S13]  /*76e0*/  ISETP.GE.AND P0, PT, R25, RZ, PT ;  /* 0x000000ff1900720c */ /* 0x000fda0003f06270 */
[----:B------:R-:W-:-:S04]  /*76f0*/  @!P0 VIADD R25, R25, 0x12 ;  /* 0x0000001219198836 */ /* 0x000fc80000000000 */
[----:B------:R-:W-:-:S05]  /*7700*/  IMAD.WIDE R24, R25, 0x150, R26 ;  /* 0x0000015019187825 */ /* 0x000fca00078e021a */
[----:B0-----:R-:W2:Y:S04]  /*7710*/  LDG.E.64 R32, desc[UR36][R24.64+0x118] ;  /* 0x0001182418207981 */ /* 0x001ea8000c1e1b00 */
[----:B------:R-:W3:Y:S04]  /*7720*/  LDG.E.64 R34, desc[UR36][R24.64+0x120] ;  /* 0x0001202418227981 */ /* 0x000ee8000c1e1b00 */
[----:B------:R-:W4:Y:S04]  /*7730*/  LDG.E.64 R38, desc[UR36][R24.64+0x128] ;  /* 0x0001282418267981 */ /* 0x000f28000c1e1b00 */
[----:B------:R-:W4:Y:S01]  /*7740*/  LDG.E.64 R40, desc[UR36][R24.64+0xf8] ;  /* 0x0000f82418287981 */ /* 0x000f22000c1e1b00 */
[----:B------:R-:W-:Y:S01]  /*7750*/  BSSY.RECONVERGENT B2, `(.L_x_47) ;  /* 0x0000026000027945 */ /* 0x000fe20003800200 */
[----:B--2--5:R-:W-:-:S02]  /*7760*/  ISETP.NE.U32.AND P0, PT, R32, R18, PT ;  /* 0x000000122000720c */ /* 0x024fc40003f05070 */
[----:B------:R-:W-:Y:S01]  /*7770*/  ISETP.NE.U32.AND P3, PT, R32, RZ, PT ;  /* 0x000000ff2000720c */ /* 0x000fe20003f65070 */
[----:B------:R-:W-:Y:S01]  /*7780*/  IMAD.MOV.U32 R32, RZ, RZ, 0x2 ;  /* 0x00000002ff207424 */ /* 0x000fe200078e00ff */
[C---:B------:R-:W-:Y:S02]  /*7790*/  ISETP.NE.AND.EX P0, PT, R33.reuse, R19, PT, P0 ;  /* 0x000000132100720c */ /* 0x040fe40003f05300 */
[C---:B---3--:R-:W-:Y:S02]  /*77a0*/  ISETP.NE.U32.AND P1, PT, R34.reuse, R14, PT ;  /* 0x0000000e2200720c */ /* 0x048fe40003f25070 */
[----:B------:R-:W-:Y:S02]  /*77b0*/  ISETP.NE.AND.EX P0, PT, R33, RZ, !P0, P3 ;  /* 0x000000ff2100720c */ /* 0x000fe40004705330 */
[----:B------:R-:W-:Y:S02]  /*77c0*/  ISETP.NE.U32.AND P3, PT, R34, RZ, PT ;  /* 0x000000ff2200720c */ /* 0x000fe40003f65070 */
[----:B------:R-:W-:-:S02]  /*77d0*/  ISETP.NE.AND.EX P4, PT, R35, R15, PT, P1 ;  /* 0x0000000f2300720c */ /* 0x000fc40003f85310 */
[C---:B----4-:R-:W-:Y:S02]  /*77e0*/  ISETP.NE.U32.AND P1, PT, R38.reuse, R22, PT ;  /* 0x000000162600720c */ /* 0x050fe40003f25070 */
[----:B------:R-:W-:Y:S02]  /*77f0*/  ISETP.NE.AND.EX P3, PT, R35, RZ, !P4, P3 ;  /* 0x000000ff2300720c */ /* 0x000fe40006765330 */
[----:B------:R-:W-:Y:S02]  /*7800*/  ISETP.NE.U32.AND P4, PT, R38, RZ, PT ;  /* 0x000000ff2600720c */ /* 0x000fe40003f85070 */
[C---:B------:R-:W-:Y:S01]  /*7810*/  ISETP.NE.AND.EX P1, PT, R39.reuse, R23, PT, P1 ;  /* 0x000000172700720c */ /* 0x040fe20003f25310 */
[----:B------:R-:W-:Y:S01]  /*7820*/  @!P0 IMAD.MOV R32, RZ, RZ, 0x1 ;  /* 0x00000001ff208424 */ /* 0x000fe200078e02ff */
[----:B------:R-:W-:Y:S02]  /*7830*/  SEL R28, RZ, 0x1, !P0 ;  /* 0x00000001ff1c7807 */ /* 0x000fe40004000000 */
[----:B------:R-:W-:Y:S01]  /*7840*/  ISETP.NE.AND.EX P4, PT, R39, RZ, !P1, P4 ;  /* 0x000000ff2700720c */ /* 0x000fe20004f85340 */
[----:B------:R-:W-:Y:S01]  /*7850*/  IMAD.MOV.U32 R39, RZ, RZ, RZ ;  /* 0x000000ffff277224 */ /* 0x000fe200078e00ff */
[----:B------:R-:W-:-:S03]  /*7860*/  ISETP.NE.U32.AND P0, PT, R40, R20, PT ;  /* 0x000000142800720c */ /* 0x000fc60003f05070 */
[----:B------:R-:W-:Y:S01]  /*7870*/  @!P3 IMAD.MOV R32, RZ, RZ, R28 ;  /* 0x000000ffff20b224 */ /* 0x000fe200078e021c */
[----:B------:R-:W-:-:S03]  /*7880*/  ISETP.NE.AND.EX P0, PT, R41, R21, PT, P0 ;  /* 0x000000152900720c */ /* 0x000fc60003f05300 */
[----:B------:R-:W-:Y:S01]  /*7890*/  VIADD R28, R32, 0x1 ;  /* 0x00000001201c7836 */ /* 0x000fe20000000000 */
[----:B------:R-:W-:-:S03]  /*78a0*/  FSEL R33, RZ, 1, P0 ;  /* 0x3f800000ff217808 */ /* 0x000fc60000000000 */
[----:B------:R-:W-:Y:S02]  /*78b0*/  @!P4 IMAD.MOV R28, RZ, RZ, R32 ;  /* 0x000000ffff1cc224 */ /* 0x000fe400078e0220 */
[----:B------:R0:W-:Y:S03]  /*78c0*/  STG.E desc[UR36][R24.64+0x84], R33 ;  /* 0x0000842118007986 */ /* 0x0001e6000c101924 */
[----:B------:R-:W-:-:S05]  /*78d0*/  I2FP.F32.U32 R35, R28 ;  /* 0x0000001c00237245 */ /* 0x000fca0000201000 */
[----:B------:R0:W-:Y:S01]  /*78e0*/  STG.E desc[UR36][R24.64+0x94], R35 ;  /* 0x0000942318007986 */ /* 0x0001e2000c101924 */
[----:B------:R-:W-:Y:S05]  /*78f0*/  @!P2 BRA `(.L_x_48) ;  /* 0x00000000002ca947 */ /* 0x000fea0003800000 */
[----:B------:R-:W2:Y:S02]  /*7900*/  LDG.E R28, desc[UR36][R24.64+0x100] ;  /* 0x00010024181c7981 */ /* 0x000ea4000c1e1900 */
[----:B--2---:R-:W-:-:S13]  /*7910*/  ISETP.NE.AND P0, PT, R28, RZ, PT ;  /* 0x000000ff1c00720c */ /* 0x004fda0003f05270 */
[----:B------:R-:W-:Y:S05]  /*7920*/  @!P0 BRA `(.L_x_48) ;  /* 0x0000000000208947 */ /* 0x000fea0003800000 */
[----:B0-----:R-:W2:Y:S02]  /*7930*/  LDG.E.64 R32, desc[UR36][R24.64+0x108] ;  /* 0x0001082418207981 */ /* 0x001ea4000c1e1b00 */
[----:B--2---:R-:W-:-:S04]  /*7940*/  ISETP.GE.U32.AND P0, PT, R8, R32, PT ;  /* 0x000000200800720c */ /* 0x004fc80003f06070 */
[----:B------:R-:W-:-:S13]  /*7950*/  ISETP.GE.U32.AND.EX P0, PT, R9, R33, PT, P0 ;  /* 0x000000210900720c */ /* 0x000fda0003f06100 */
[----:B------:R-:W-:Y:S05]  /*7960*/  @!P0 BRA `(.L_x_48) ;  /* 0x0000000000108947 */ /* 0x000fea0003800000 */
[----:B------:R-:W2:Y:S02]  /*7970*/  LDG.E.64 R32, desc[UR36][R24.64+0x110] ;  /* 0x0001102418207981 */ /* 0x000ea4000c1e1b00 */
[----:B--2---:R-:W-:-:S04]  /*7980*/  ISETP.GT.U32.AND P0, PT, R6, R32, PT ;  /* 0x000000200600720c */ /* 0x004fc80003f04070 */
[----:B------:R-:W-:-:S04]  /*7990*/  ISETP.GT.U32.AND.EX P0, PT, R7, R33, PT, P0 ;  /* 0x000000210700720c */ /* 0x000fc80003f04100 */
[----:B------:R-:W-:-:S09]  /*79a0*/  FSEL R39, RZ, 1, P0 ;  /* 0x3f800000ff277808 */ /* 0x000fd20000000000 */
.L_x_48:
[----:B------:R-:W-:Y:S05]  /*79b0*/  BSYNC.RECONVERGENT B2 ;  /* 0x0000000000027941 */ /* 0x000fea0003800200 */
.L_x_47:
[----:B------:R1:W-:Y:S01]  /*79c0*/  STG.E desc[UR36][R24.64+0xa4], R39 ;  /* 0x0000a42718007986 */ /* 0x0003e2000c101924 */
[----:B------:R-:W-:Y:S01]  /*79d0*/  BSSY.RECONVERGENT B2, `(.L_x_49) ;  /* 0x000000c000027945 */ /* 0x000fe20003800200 */
[----:B0-----:R-:W-:-:S03]  /*79e0*/  IMAD.MOV.U32 R33, RZ, RZ, RZ ;  /* 0x000000ffff217224 */ /* 0x001fc600078e00ff */
[----:B------:R-:W-:Y:S05]  /*79f0*/  @!P2 BRA `(.L_x_50) ;  /* 0x000000000024a947 */ /* 0x000fea0003800000 */
[----:B------:R-:W2:Y:S02]  /*7a00*/  LDG.E R28, desc[UR36][R24.64+0x100] ;  /* 0x00010024181c7981 */ /* 0x000ea4000c1e1900 */
[----:B--2---:R-:W-:-:S13]  /*7a10*/  ISETP.NE.AND P0, PT, R28, RZ, PT ;  /* 0x000000ff1c00720c */ /* 0x004fda0003f05270 */
[----:B------:R-:W-:Y:S05]  /*7a20*/  @!P0 BRA `(.L_x_50) ;  /* 0x0000000000188947 */ /* 0x000fea0003800000 */
[----:B------:R-:W2:Y:S02]  /*7a30*/  LDG.E.64 R32, desc[UR36][R24.64+0x108] ;  /* 0x0001082418207981 */ /* 0x000ea4000c1e1b00 */
[----:B--2---:R-:W-:Y:S02]  /*7a40*/  LOP3.LUT R28, R32, R6, RZ, 0x3c, !PT ;  /* 0x00000006201c7212 */ /* 0x004fe400078e3cff */
[----:B------:R-:W-:Y:S02]  /*7a50*/  LOP3.LUT R32, R33, R7, RZ, 0x3c, !PT ;  /* 0x0000000721207212 */ /* 0x000fe400078e3cff */
[----:B------:R-:W-:-:S04]  /*7a60*/  ISETP.GE.U32.AND P0, PT, R28, 0x40, PT ;  /* 0x000000401c00780c */ /* 0x000fc80003f06070 */
[----:B------:R-:W-:-:S04]  /*7a70*/  ISETP.GE.U32.AND.EX P0, PT, R32, RZ, PT, P0 ;  /* 0x000000ff2000720c */ /* 0x000fc80003f06100 */
[----:B------:R-:W-:-:S09]  /*7a80*/  FSEL R33, RZ, 1, P0 ;  /* 0x3f800000ff217808 */ /* 0x000fd20000000000 */
.L_x_50:
[----:B------:R-:W-:Y:S05]  /*7a90*/  BSYNC.RECONVERGENT B2 ;  /* 0x0000000000027941 */ /* 0x000fea0003800200 */
.L_x_49:
[----:B------:R0:W-:Y:S01]  /*7aa0*/  STG.E desc[UR36][R24.64+0xa8], R33 ;  /* 0x0000a82118007986 */ /* 0x0001e2000c101924 */
[----:B------:R-:W-:Y:S01]  /*7ab0*/  BSSY.RECONVERGENT B2, `(.L_x_51) ;  /* 0x000001c000027945 */ /* 0x000fe20003800200 */
[----:B------:R-:W-:-:S03]  /*7ac0*/  IMAD.MOV.U32 R35, RZ, RZ, RZ ;  /* 0x000000ffff237224 */ /* 0x000fc600078e00ff */
[----:B------:R-:W-:Y:S05]  /*7ad0*/  @!P2 BRA `(.L_x_52) ;  /* 0x000000000064a947 */ /* 0x000fea0003800000 */
[----:B------:R-:W2:Y:S02]  /*7ae0*/  LDG.E R28, desc[UR36][R24.64+0x100] ;  /* 0x00010024181c7981 */ /* 0x000ea4000c1e1900 */
[----:B--2---:R-:W-:-:S13]  /*7af0*/  ISETP.NE.AND P0, PT, R28, RZ, PT ;  /* 0x000000ff1c00720c */ /* 0x004fda0003f05270 */
[----:B------:R-:W-:Y:S05]  /*7b00*/  @!P0 BRA `(.L_x_52) ;  /* 0x0000000000588947 */ /* 0x000fea0003800000 */
[----:B-1----:R-:W2:Y:S04]  /*7b10*/  LDG.E.64 R38, desc[UR36][R24.64+0x130] ;  /* 0x0001302418267981 */ /* 0x002ea8000c1e1b00 */
[----:B0-----:R-:W3:Y:S04]  /*7b20*/  LDG.E.64 R32, desc[UR36][R24.64+0x138] ;  /* 0x0001382418207981 */ /* 0x001ee8000c1e1b00 */
[----:B------:R-:W4:Y:S01]  /*7b30*/  LDG.E.64 R34, desc[UR36][R24.64+0x140] ;  /* 0x0001402418227981 */ /* 0x000f22000c1e1b00 */
        /* <DEDUP_REMOVED lines=19> */
.L_x_52:
[----:B------:R-:W-:Y:S05]  /*7c70*/  BSYNC.RECONVERGENT B2 ;  /* 0x0000000000027941 */ /* 0x000fea0003800200 */
.L_x_51:
[----:B-1----:R-:W2:Y:S01]  /*7c80*/  LDG.E.U8 R39, desc[UR36][R24.64] ;  /* 0x0000002418277981 */ /* 0x002ea2000c1e1100 */
[----:B------:R-:W-:Y:S02]  /*7c90*/  IMAD.MOV.U32 R43, RZ, RZ, 0x1 ;  /* 0x00000001ff2b7424 */ /* 0x000fe400078e00ff */
[----:B0-----:R-:W-:Y:S01]  /*7ca0*/  IMAD R33, R3, 0x32, RZ ;  /* 0x0000003203217824 */ /* 0x001fe200078e02ff */
[----:B------:R-:W-:Y:S04]  /*7cb0*/  STG.E desc[UR36][R24.64+0xb8], R35 ;  /* 0x0000b82318007986 */ /* 0x000fe8000c101924 */
[----:B------:R-:W0:Y:S01]  /*7cc0*/  ATOMS.ADD R28, [R2+UR38], R43 ;  /* 0x0000002b021c798c */ /* 0x000e220008000026 */
[----:B------:R-:W-:Y:S01]  /*7cd0*/  SHF.R.S32.HI R41, RZ, 0x1f, R33 ;  /* 0x0000001fff297819 */ /* 0x000fe20000011421 */
[----:B0-----:R-:W-:-:S05]  /*7ce0*/  IMAD R28, R28, 0x32, RZ ;  /* 0x000000321c1c7824 */ /* 0x001fca00078e02ff */
[----:B------:R-:W-:-:S04]  /*7cf0*/  IADD3 R33, P0, PT, R28, R33, RZ ;  /* 0x000000211c217210 */ /* 0x000fc80007f1e0ff */
[----:B------:R-:W-:Y:S02]  /*7d00*/  LEA.HI.X.SX32 R41, R28, R41, 0x1, P0 ;  /* 0x000000291c297211 */ /* 0x000fe400000f0eff */
[----:B------:R-:W-:-:S04]  /*7d10*/  LEA R32, P0, R33, R36, 0x2 ;  /* 0x0000002421207211 */ /* 0x000fc800078010ff */
[----:B------:R-:W-:-:S05]  /*7d20*/  LEA.HI.X R33, R33, R37, R41, 0x2, P0 ;  /* 0x0000002521217211 */ /* 0x000fca00000f1429 */
[----:B--2---:R0:W-:Y:S04]  /*7d30*/  STG.E.U8 desc[UR36][R32.64], R39 ;  /* 0x0000002720007986 */ /* 0x0041e8000c101124 */
        /* <DEDUP_REMOVED lines=9> */
[----:B-----5:R-:W-:Y:S04]  /*7dd0*/  STG.E.U8 desc[UR36][R32.64+0x5], R34 ;  /* 0x0000052220007986 */ /* 0x020fe8000c101124 */
[----:B------:R-:W5:Y:S04]  /*7de0*/  LDG.E.U8 R35, desc[UR36][R24.64+0x6] ;  /* 0x0000062418237981 */ /* 0x000f68000c1e1100 */
[----:B-----5:R5:W-:Y:S04]  /*7df0*/  STG.E.U8 desc[UR36][R32.64+0x6], R35 ;  /* 0x0000062320007986 */ /* 0x020be8000c101124 */
[----:B0-----:R-:W2:Y:S04]  /*7e00*/  LDG.E.U8 R39, desc[UR36][R24.64+0x7] ;  /* 0x0000072418277981 */ /* 0x001ea8000c1e1100 */
[----:B--2---:R0:W-:Y:S04]  /*7e10*/  STG.E.U8 desc[UR36][R32.64+0x7], R39 ;  /* 0x0000072720007986 */ /* 0x0041e8000c101124 */
[----:B-1----:R-:W2:Y:S04]  /*7e20*/  LDG.E.U8 R41, desc[UR36][R24.64+0x8] ;  /* 0x0000082418297981 */ /* 0x002ea8000c1e1100 */
[----:B--2---:R1:W-:Y:S04]  /*7e30*/  STG.E.U8 desc[UR36][R32.64+0x8], R41 ;  /* 0x0000082920007986 */ /* 0x0043e8000c101124 */
[----:B------:R-:W2:Y:S04]  /*7e40*/  LDG.E.U8 R43, desc[UR36][R24.64+0x9] ;  /* 0x00000924182b7981 */ /* 0x000ea8000c1e1100 */
[----:B--2---:R2:W-:Y:S04]  /*7e50*/  STG.E.U8 desc[UR36][R32.64+0x9], R43 ;  /* 0x0000092b20007986 */ /* 0x0045e8000c101124 */
[----:B---3--:R-:W3:Y:S04]  /*7e60*/  LDG.E.U8 R45, desc[UR36][R24.64+0xa] ;  /* 0x00000a24182d7981 */ /* 0x008ee8000c1e1100 */
[----:B---3--:R3:W-:Y:S04]  /*7e70*/  STG.E.U8 desc[UR36][R32.64+0xa], R45 ;  /* 0x00000a2d20007986 */ /* 0x0087e8000c101124 */
[----:B----4-:R-:W4:Y:S04]  /*7e80*/  LDG.E.U8 R28, desc[UR36][R24.64+0xb] ;  /* 0x00000b24181c7981 */ /* 0x010f28000c1e1100 */
[----:B----4-:R4:W-:Y:S04]  /*7e90*/  STG.E.U8 desc[UR36][R32.64+0xb], R28 ;  /* 0x00000b1c20007986 */ /* 0x0109e8000c101124 */
[----:B-----5:R-:W5:Y:S04]  /*7ea0*/  LDG.E.U8 R35, desc[UR36][R24.64+0xc] ;  /* 0x00000c2418237981 */ /* 0x020f68000c1e1100 */
        /* <DEDUP_REMOVED lines=378> */
[----:B------:R-:W-:Y:S05]  /*9650*/  BSYNC.RECONVERGENT B0 ;  /* 0x0000000000007941 */ /* 0x000fea0003800200 */
.L_x_46:
[----:B------:R3:W4:Y:S02]  /*9660*/  LDS R0, [R2+UR38] ;  /* 0x0000002602007984 */ /* 0x0007240008000800 */
.L_x_45:
[----:B------:R-:W-:Y:S05]  /*9670*/  BSYNC.RECONVERGENT B1 ;  /* 0x0000000000017941 */ /* 0x000fea0003800200 */
.L_x_44:
[----:B----4-:R4:W-:Y:S01]  /*9680*/  STG.E desc[UR36][R26.64+0x17b0], R0 ;  /* 0x0017b0001a007986 */ /* 0x0109e2000c101924 */
[----:B------:R-:W-:-:S03]  /*9690*/  UMOV UR4, 0xffffffff ;  /* 0xffffffff00047882 */ /* 0x000fc60000000000 */
[----:B------:R-:W-:Y:S05]  /*96a0*/  BRA.DIV UR4, `(.L_x_54) ;  /* 0x0000000604c87947 */ /* 0x000fea000b800000 */
[----:B------:R-:W-:Y:S01]  /*96b0*/  NOP ;  /* 0x0000000000007918 */ /* 0x000fe20000000000 */
.L_x_88:
[----:B----4-:R-:W-:Y:S01]  /*96c0*/  IMAD.IADD R0, R3, 0x1, R0 ;  /* 0x0000000103007824 */ /* 0x010fe200078e0200 */
[----:B------:R-:W-:Y:S04]  /*96d0*/  BSSY.RECONVERGENT B0, `(.L_x_55) ;  /* 0x0000017000007945 */ /* 0x000fe80003800200 */
[----:B------:R-:W-:-:S04]  /*96e0*/  ISETP.GT.AND P0, PT, R0, 0x6e, PT ;  /* 0x0000006e0000780c */ /* 0x000fc80003f04270 */
[----:B------:R-:W-:-:S13]  /*96f0*/  ISETP.NE.OR P0, PT, R30, RZ, P0 ;  /* 0x000000ff1e00720c */ /* 0x000fda0000705670 */
[----:B------:R-:W-:Y:S05]  /*9700*/  @P0 BRA `(.L_x_56) ;  /* 0x00000000004c0947 */ /* 0x000fea0003800000 */
[----:B------:R-:W4:Y:S01]  /*9710*/  LDC.64 R4, c[0x0][0x398] ;  /* 0x0000e600ff047b82 */ /* 0x000f220000000a00 */
[C---:B------:R-:W-:Y:S01]  /*9720*/  IMAD R9, R0.reuse, 0x32, RZ ;  /* 0x0000003200097824 */ /* 0x040fe200078e02ff */
[----:B------:R-:W-:Y:S01]  /*9730*/  IADD3 R10, PT, PT, -R0, 0x6f, RZ ;  /* 0x0000006f000a7810 */ /* 0x000fe20007ffe1ff */
[----:B--2---:R-:W-:Y:S02]  /*9740*/  IMAD.MOV.U32 R3, RZ, RZ, RZ ;  /* 0x000000ffff037224 */ /* 0x004fe400078e00ff */
[----:B------:R-:W-:-:S04]  /*9750*/  IMAD.WIDE R36, R9, 0x4, R36 ;  /* 0x0000000409247825 */ /* 0x000fc800078e0224 */
[----:B------:R-:W-:Y:S02]  /*9760*/  IMAD.MOV.U32 R13, RZ, RZ, RZ ;  /* 0x000000ffff0d7224 */ /* 0x000fe400078e00ff */
[----:B------:R-:W-:-:S04]  /*9770*/  IMAD.WIDE.U32 R10, R10, 0xc8, RZ ;  /* 0x000000c80a0a7825 */ /* 0x000fc800078e00ff */
[----:B----4-:R-:W-:-:S07]  /*9780*/  IMAD.WIDE R8, R9, 0x4, R4 ;  /* 0x0000000409087825 */ /* 0x010fce00078e0204 */
.L_x_57:
[----:B------:R-:W-:-:S05]  /*9790*/  IADD3 R4, P0, PT, R8, R3, RZ ;  /* 0x0000000308047210 */ /* 0x000fca0007f1e0ff */
[----:B----4-:R-:W-:-:S06]  /*97a0*/  IMAD.X R5, R9, 0x1, R13, P0 ;  /* 0x0000000109057824 */ /* 0x010fcc00000e060d */
[----:B------:R-:W2:Y:S01]  /*97b0*/  LDG.E.U8 R5, desc[UR36][R4.64] ;  /* 0x0000002404057981 */ /* 0x000ea2000c1e1100 */
[----:B------:R-:W-:-:S05]  /*97c0*/  IADD3 R6, P0, PT, R36, R3, RZ ;  /* 0x0000000324067210 */ /* 0x000fca0007f1e0ff */
[----:B------:R-:W-:Y:S01]  /*97d0*/  IMAD.X R7, R37, 0x1, R13, P0 ;  /* 0x0000000125077824 */ /* 0x000fe200000e060d */
[----:B------:R-:W-:-:S05]  /*97e0*/  IADD3 R3, P0, PT, R3, 0x1, RZ ;  /* 0x0000000103037810 */ /* 0x000fca0007f1e0ff */
[----:B------:R-:W-:Y:S01]  /*97f0*/  IMAD.X R13, RZ, RZ, R13, P0 ;  /* 0x000000ffff0d7224 */ /* 0x000fe200000e060d */
[----:B------:R-:W-:-:S04]  /*9800*/  ISETP.GE.U32.AND P0, PT, R3, R10, PT ;  /* 0x0000000a0300720c */ /* 0x000fc80003f06070 */
[----:B------:R-:W-:Y:S01]  /*9810*/  ISETP.GE.U32.AND.EX P0, PT, R13, R11, PT, P0 ;  /* 0x0000000b0d00720c */ /* 0x000fe20003f06100 */
[----:B--2---:R4:W-:-:S12]  /*9820*/  STG.E.U8 desc[UR36][R6.64], R5 ;  /* 0x0000000506007986 */ /* 0x0049d8000c101124 */
[----:B------:R-:W-:Y:S05]  /*9830*/  @!P0 BRA `(.L_x_57) ;  /* 0xfffffffc00d48947 */ /* 0x000fea000383ffff */
.L_x_56:
[----:B------:R-:W-:Y:S05]  /*9840*/  BSYNC.RECONVERGENT B0 ;  /* 0x0000000000007941 */ /* 0x000fea0003800200 */
.L_x_55:
[----:B------:R-:W-:-:S03]  /*9850*/  UMOV UR4, 0xffffffff ;  /* 0xffffffff00047882 */ /* 0x000fc60000000000 */
[----:B------:R-:W-:Y:S05]  /*9860*/  BRA.DIV UR4, `(.L_x_58) ;  /* 0x0000000604747947 */ /* 0x000fea000b800000 */
[----:B------:R-:W-:Y:S01]  /*9870*/  NOP ;  /* 0x0000000000007918 */ /* 0x000fe20000000000 */
.L_x_1:
[----:B------:R-:W-:Y:S05]  /*9880*/  BSYNC B9 ;  /* 0x0000000000097941 */ /* 0x000fea0003800000 */
.L_x_0:
[----:B------:R-:W5:Y:S01]  /*9890*/  LDCU UR4, c[0x0][0x370] ;  /* 0x00006e00ff0477ac */ /* 0x000f620008000800 */
[----:B------:R-:W5:Y:S01]  /*98a0*/  LDC R0, c[0x0][0x360] ;  /* 0x0000d800ff007b82 */ /* 0x000f620000000800 */
[----:B------:R-:W0:Y:S01]  /*98b0*/  LDCU UR5, c[0x0][0x3b0] ;  /* 0x00007600ff0577ac */ /* 0x000e220008000800 */
[----:B-----5:R-:W-:-:S05]  /*98c0*/  IMAD R0, R0, UR4, RZ ;  /* 0x0000000400007c24 */ /* 0x020fca000f8e02ff */
[----:B------:R-:W-:-:S04]  /*98d0*/  LEA.HI R31, R0, R31, RZ, 0x1b ;  /* 0x0000001f001f7211 */ /* 0x000fc800078fd8ff */
[----:B0-----:R-:W-:-:S13]  /*98e0*/  ISETP.GE.AND P0, PT, R31, UR5, PT ;  /* 0x000000051f007c0c */ /* 0x001fda000bf06270 */
[----:B------:R-:W-:Y:S05]  /*98f0*/  @!P0 BRA `(.L_x_59) ;  /* 0xffffff6800148947 */ /* 0x000fea000383ffff */
[----:B------:R-:W-:Y:S05]  /*9900*/  EXIT ;  /* 0x000000000000794d */ /* 0x000fea0003800000 */
.L_x_9:
[----:B------:R-:W-:Y:S01]  /*9910*/  BSSY B0, `(.L_x_60) ;  /* 0x0000005000007945 */ /* 0x000fe20003800000 */
[----:B------:R-:W-:-:S07]  /*9920*/  IMAD.MOV.U32 R15, RZ, RZ, -0x1 ;  /* 0xffffffffff0f7424 */ /* 0x000fce00078e00ff */
[----:B-1---5:R-:W-:Y:S05]  /*9930*/  WARPSYNC.COLLECTIVE R15, `(.L_x_61) ;  /* 0x000000000f087348 */ /* 0x022fea0003c00000 */
[----:B------:R-:W-:Y:S01]  /*9940*/  NOP ;  /* 0x0000000000007918 */ /* 0x000fe20000000000 */
[----:B-1---5:R-:W-:Y:S05]  /*9950*/  ENDCOLLECTIVE ;  /* 0x000000000000791b */ /* 0x022fea0003800000 */
.L_x_61:
[----:B------:R-:W-:Y:S05]  /*9960*/  BSYNC B0 ;  /* 0x0000000000007941 */ /* 0x000fea0003800000 */
.L_x_60:
[----:B------:R-:W-:Y:S05]  /*9970*/  BRA `(.L_x_62) ;  /* 0xffffff9400b87947 */ /* 0x000fea000383ffff */
.L_x_12:
[----:B------:R-:W-:Y:S01]  /*9980*/  BSSY B0, `(.L_x_63) ;  /* 0x0000005000007945 */ /* 0x000fe20003800000 */
[----:B------:R-:W-:-:S07]  /*9990*/  IMAD.MOV.U32 R15, RZ, RZ, -0x1 ;  /* 0xffffffffff0f7424 */ /* 0x000fce00078e00ff */
[----:B-1----:R-:W-:Y:S05]  /*99a0*/  WARPSYNC.COLLECTIVE R15, `(.L_x_64) ;  /* 0x000000000f087348 */ /* 0x002fea0003c00000 */
[----:B------:R-:W-:Y:S01]  /*99b0*/  NOP ;  /* 0x0000000000007918 */ /* 0x000fe20000000000 */
[----:B-1----:R-:W-:Y:S05]  /*99c0*/  ENDCOLLECTIVE ;  /* 0x000000000000791b */ /* 0x002fea0003800000 */
.L_x_64:
[----:B------:R-:W-:Y:S05]  /*99d0*/  BSYNC B0 ;  /* 0x0000000000007941 */ /* 0x000fea0003800000 */
.L_x_63:
[----:B------:R-:W-:Y:S05]  /*99e0*/  BRA `(.L_x_65) ;  /* 0xffffff9400b87947 */ /* 0x000fea000383ffff */
.L_x_21:
[----:B------:R-:W-:Y:S01]  /*99f0*/  BSSY B0, `(.L_x_66) ;  /* 0x0000005000007945 */ /* 0x000fe20003800000 */
[----:B------:R-:W-:-:S07]  /*9a00*/  IMAD.MOV.U32 R15, RZ, RZ, -0x1 ;  /* 0xffffffffff0f7424 */ /* 0x000fce00078e00ff */
[----:B012---:R-:W-:Y:S05]  /*9a10*/  WARPSYNC.COLLECTIVE R15, `(.L_x_67) ;  /* 0x000000000f087348 */ /* 0x007fea0003c00000 */
[----:B------:R-:W-:Y:S01]  /*9a20*/  NOP ;  /* 0x0000000000007918 */ /* 0x000fe20000000000 */
[----:B012---:R-:W-:Y:S05]  /*9a30*/  ENDCOLLECTIVE ;  /* 0x000000000000791b */ /* 0x007fea0003800000 */
.L_x_67:
[----:B------:R-:W-:Y:S05]  /*9a40*/  BSYNC B0 ;  /* 0x0000000000007941 */ /* 0x000fea0003800000 */
.L_x_66:
[----:B------:R-:W-:-:S07]  /*9a50*/  IMAD.MOV.U32 R15, RZ, RZ, -0x1 ;  /* 0xffffffffff0f7424 */ /* 0x000fce00078e00ff */
[----:B------:R-:W-:Y:S05]  /*9a60*/  WARPSYNC.COLLECTIVE R15, `(.L_x_68) ;  /* 0x000000000f087348 */ /* 0x000fea0003c00000 */
[----:B------:R-:W-:Y:S01]  /*9a70*/  NOP ;  /* 0x0000000000007918 */ /* 0x000fe20000000000 */
[----:B------:R-:W-:Y:S05]  /*9a80*/  ENDCOLLECTIVE ;  /* 0x000000000000791b */ /* 0x000fea0003800000 */
.L_x_68:
[----:B------:R-:W-:Y:S05]  /*9a90*/  WARPSYNC.COLLECTIVE R15, `(.L_x_69) ;  /* 0x000000000f087348 */ /* 0x000fea0003c00000 */
[----:B------:R-:W-:Y:S01]  /*9aa0*/  NOP ;  /* 0x0000000000007918 */ /* 0x000fe20000000000 */
[----:B------:R-:W-:Y:S05]  /*9ab0*/  ENDCOLLECTIVE ;  /* 0x000000000000791b */ /* 0x000fea0003800000 */
.L_x_69:
[----:B------:R-:W-:Y:S05]  /*9ac0*/  WARPSYNC.COLLECTIVE R15, `(.L_x_70) ;  /* 0x000000000f087348 */ /* 0x000fea0003c00000 */
[----:B------:R-:W-:Y:S01]  /*9ad0*/  NOP ;  /* 0x0000000000007918 */ /* 0x000fe20000000000 */
[----:B------:R-:W-:Y:S05]  /*9ae0*/  ENDCOLLECTIVE ;  /* 0x000000000000791b */ /* 0x000fea0003800000 */
.L_x_70:
[----:B------:R-:W-:Y:S05]  /*9af0*/  BRA `(.L_x_71) ;  /* 0xffffff9800a87947 */ /* 0x000fea000383ffff */
.L_x_27:
[----:B------:R-:W-:Y:S01]  /*9b00*/  BSSY B0, `(.L_x_72) ;  /* 0x0000005000007945 */ /* 0x000fe20003800000 */
[----:B------:R-:W-:-:S07]  /*9b10*/  IMAD.MOV.U32 R15, RZ, RZ, -0x1 ;  /* 0xffffffffff0f7424 */ /* 0x000fce00078e00ff */
[----:B012---:R-:W-:Y:S05]  /*9b20*/  WARPSYNC.COLLECTIVE R15, `(.L_x_73) ;  /* 0x000000000f087348 */ /* 0x007fea0003c00000 */
[----:B------:R-:W-:Y:S01]  /*9b30*/  NOP ;  /* 0x0000000000007918 */ /* 0x000fe20000000000 */
[----:B012---:R-:W-:Y:S05]  /*9b40*/  ENDCOLLECTIVE ;  /* 0x000000000000791b */ /* 0x007fea0003800000 */
.L_x_73:
[----:B------:R-:W-:Y:S05]  /*9b50*/  BSYNC B0 ;  /* 0x0000000000007941 */ /* 0x000fea0003800000 */
.L_x_72:
[----:B------:R-:W-:Y:S05]  /*9b60*/  BRA `(.L_x_11) ;  /* 0xffffff9c00407947 */ /* 0x000fea000383ffff */
.L_x_28:
[----:B------:R-:W-:Y:S01]  /*9b70*/  BSSY B0, `(.L_x_74) ;  /* 0x0000005000007945 */ /* 0x000fe20003800000 */
[----:B------:R-:W-:-:S07]  /*9b80*/  IMAD.MOV.U32 R15, RZ, RZ, -0x1 ;  /* 0xffffffffff0f7424 */ /* 0x000fce00078e00ff */
[----:B012---:R-:W-:Y:S05]  /*9b90*/  WARPSYNC.COLLECTIVE R15, `(.L_x_75) ;  /* 0x000000000f087348 */ /* 0x007fea0003c00000 */
[----:B------:R-:W-:Y:S01]  /*9ba0*/  NOP ;  /* 0x0000000000007918 */ /* 0x000fe20000000000 */
[----:B012---:R-:W-:Y:S05]  /*9bb0*/  ENDCOLLECTIVE ;  /* 0x000000000000791b */ /* 0x007fea0003800000 */
.L_x_75:
[----:B------:R-:W-:Y:S05]  /*9bc0*/  BSYNC B0 ;  /* 0x0000000000007941 */ /* 0x000fea0003800000 */
.L_x_74:
[----:B------:R-:W-:-:S07]  /*9bd0*/  IMAD.MOV.U32 R15, RZ, RZ, -0x1 ;  /* 0xffffffffff0f7424 */ /* 0x000fce00078e00ff */
[----:B------:R-:W-:Y:S05]  /*9be0*/  WARPSYNC.COLLECTIVE R15, `(.L_x_76) ;  /* 0x000000000f087348 */ /* 0x000fea0003c00000 */
[----:B------:R-:W-:Y:S01]  /*9bf0*/  NOP ;  /* 0x0000000000007918 */ /* 0x000fe20000000000 */
[----:B------:R-:W-:Y:S05]  /*9c00*/  ENDCOLLECTIVE ;  /* 0x000000000000791b */ /* 0x000fea0003800000 */
.L_x_76:
[----:B------:R0:W5:Y:S02]  /*9c10*/  LDG.E R0, desc[UR36][R16.64+0x7cb8] ;  /* 0x007cb82410007981 */ /* 0x000164000c1e1900 */
[----:B0----5:R-:W-:Y:S05]  /*9c20*/  WARPSYNC.COLLECTIVE R15, `(.L_x_77) ;  /* 0x000000000f087348 */ /* 0x021fea0003c00000 */
[----:B------:R-:W-:Y:S01]  /*9c30*/  NOP ;  /* 0x0000000000007918 */ /* 0x000fe20000000000 */
[----:B0----5:R-:W-:Y:S05]  /*9c40*/  ENDCOLLECTIVE ;  /* 0x000000000000791b */ /* 0x021fea0003800000 */
.L_x_77:
[C---:B------:R-:W-:Y:S01]  /*9c50*/  ISETP.NE.AND P0, PT, R0.reuse, RZ, PT ;  /* 0x000000ff0000720c */ /* 0x040fe20003f05270 */
[----:B------:R-:W-:-:S05]  /*9c60*/  VIADD R0, R0, 0xffffffff ;  /* 0xffffffff00007836 */ /* 0x000fca0000000000 */
[----:B------:R-:W-:Y:S01]  /*9c70*/  SEL R18, R0, 0x5e, P0 ;  /* 0x0000005e00127807 */ /* 0x000fe20000000000 */
[----:B------:R-:W-:Y:S06]  /*9c80*/  BRA `(.L_x_78) ;  /* 0xffffff9c00207947 */ /* 0x000fec000383ffff */
.L_x_33:
[----:B------:R-:W-:Y:S01]  /*9c90*/  BSSY B0, `(.L_x_79) ;  /* 0x0000005000007945 */ /* 0x000fe20003800000 */
[----:B------:R-:W-:-:S07]  /*9ca0*/  IMAD.MOV.U32 R15, RZ, RZ, -0x1 ;  /* 0xffffffffff0f7424 */ /* 0x000fce00078e00ff */
[----:B0-----:R-:W-:Y:S05]  /*9cb0*/  WARPSYNC.COLLECTIVE R15, `(.L_x_80) ;  /* 0x000000000f087348 */ /* 0x001fea0003c00000 */
[----:B------:R-:W-:Y:S01]  /*9cc0*/  NOP ;  /* 0x0000000000007918 */ /* 0x000fe20000000000 */
[----:B0-----:R-:W-:Y:S05]  /*9cd0*/  ENDCOLLECTIVE ;  /* 0x000000000000791b */ /* 0x001fea0003800000 */
.L_x_80:
[----:B------:R-:W-:Y:S05]  /*9ce0*/  BSYNC B0 ;  /* 0x0000000000007941 */ /* 0x000fea0003800000 */
.L_x_79:
[----:B------:R-:W-:Y:S05]  /*9cf0*/  BRA `(.L_x_81) ;  /* 0xffffffb8000c7947 */ /* 0x000fea000383ffff */
.L_x_43:
[----:B------:R-:W-:Y:S01]  /*9d00*/  BSSY B0, `(.L_x_82) ;  /* 0x0000005000007945 */ /* 0x000fe20003800000 */
[----:B------:R-:W-:-:S07]  /*9d10*/  IMAD.MOV.U32 R15, RZ, RZ, -0x1 ;  /* 0xffffffffff0f7424 */ /* 0x000fce00078e00ff */
[----:B01----:R-:W-:Y:S05]  /*9d20*/  WARPSYNC.COLLECTIVE R15, `(.L_x_83) ;  /* 0x000000000f087348 */ /* 0x003fea0003c00000 */
[----:B------:R-:W-:Y:S01]  /*9d30*/  NOP ;  /* 0x0000000000007918 */ /* 0x000fe20000000000 */
[----:B01----:R-:W-:Y:S05]  /*9d40*/  ENDCOLLECTIVE ;  /* 0x000000000000791b */ /* 0x003fea0003800000 */
.L_x_83:
[----:B------:R-:W-:Y:S05]  /*9d50*/  BSYNC B0 ;  /* 0x0000000000007941 */ /* 0x000fea0003800000 */
.L_x_82:
[----:B------:R-:W0:Y:S01]  /*9d60*/  LDS R3, [R2+UR39] ;  /* 0x0000002702037984 */ /* 0x000e220008000800 */
[----:B------:R-:W-:-:S03]  /*9d70*/  IMAD.MOV.U32 R15, RZ, RZ, -0x1 ;  /* 0xffffffffff0f7424 */ /* 0x000fc600078e00ff */
[----:B0-----:R0:W-:Y:S04]  /*9d80*/  STG.E desc[UR36][R16.64+0x7cc0], R3 ;  /* 0x007cc00310007986 */ /* 0x0011e8000c101924 */
[----:B0-----:R-:W-:Y:S05]  /*9d90*/  WARPSYNC.COLLECTIVE R15, `(.L_x_84) ;  /* 0x000000000f087348 */ /* 0x001fea0003c00000 */
[----:B------:R-:W-:Y:S01]  /*9da0*/  NOP ;  /* 0x0000000000007918 */ /* 0x000fe20000000000 */
[----:B0-----:R-:W-:Y:S05]  /*9db0*/  ENDCOLLECTIVE ;  /* 0x000000000000791b */ /* 0x001fea0003800000 */
.L_x_84:
[----:B------:R-:W-:Y:S05]  /*9dc0*/  BRA `(.L_x_85) ;  /* 0xffffffd400e07947 */ /* 0x000fea000383ffff */
.L_x_54:
[----:B------:R-:W-:Y:S01]  /*9dd0*/  BSSY B0, `(.L_x_86) ;  /* 0x0000005000007945 */ /* 0x000fe20003800000 */
[----:B------:R-:W-:-:S07]  /*9de0*/  IMAD.MOV.U32 R15, RZ, RZ, -0x1 ;  /* 0xffffffffff0f7424 */ /* 0x000fce00078e00ff */
[----:B01234-:R-:W-:Y:S05]  /*9df0*/  WARPSYNC.COLLECTIVE R15, `(.L_x_87) ;  /* 0x000000000f087348 */ /* 0x01ffea0003c00000 */
[----:B------:R-:W-:Y:S01]  /*9e00*/  NOP ;  /* 0x0000000000007918 */ /* 0x000fe20000000000 */
[----:B01234-:R-:W-:Y:S05]  /*9e10*/  ENDCOLLECTIVE ;  /* 0x000000000000791b */ /* 0x01ffea0003800000 */
.L_x_87:
[----:B------:R-:W-:Y:S05]  /*9e20*/  BSYNC B0 ;  /* 0x0000000000007941 */ /* 0x000fea0003800000 */
.L_x_86:
[----:B------:R-:W-:Y:S05]  /*9e30*/  BRA `(.L_x_88) ;  /* 0xfffffff800207947 */ /* 0x000fea000383ffff */
.L_x_58:
[----:B------:R-:W-:Y:S01]  /*9e40*/  BSSY B0, `(.L_x_89) ;  /* 0x0000005000007945 */ /* 0x000fe20003800000 */
[----:B------:R-:W-:-:S07]  /*9e50*/  IMAD.MOV.U32 R15, RZ, RZ, -0x1 ;  /* 0xffffffffff0f7424 */ /* 0x000fce00078e00ff */
[----:B01234-:R-:W-:Y:S05]  /*9e60*/  WARPSYNC.COLLECTIVE R15, `(.L_x_90) ;  /* 0x000000000f087348 */ /* 0x01ffea0003c00000 */
[----:B------:R-:W-:Y:S01]  /*9e70*/  NOP ;  /* 0x0000000000007918 */ /* 0x000fe20000000000 */
[----:B01234-:R-:W-:Y:S05]  /*9e80*/  ENDCOLLECTIVE ;  /* 0x000000000000791b */ /* 0x01ffea0003800000 */
.L_x_90:
[----:B------:R-:W-:Y:S05]  /*9e90*/  BSYNC B0 ;  /* 0x0000000000007941 */ /* 0x000fea0003800000 */
.L_x_89:
[----:B------:R-:W-:Y:S05]  /*9ea0*/  BRA `(.L_x_1) ;  /* 0xfffffff800747947 */ /* 0x000fea000383ffff */
.L_x_91:
[----:B------:R-:W-:-:S00]  /*9eb0*/  BRA `(.L_x_91) ;  /* 0xfffffffc00fc7947 */ /* 0x000fc0000383ffff */
[----:B------:R-:W-:-:S00]  /*9ec0*/  NOP ;  /* 0x0000000000007918 */ /* 0x000fc00000000000 */
        /* <DEDUP_REMOVED lines=11> */
.L_x_147:


//--------------------- .text._Z6updateP3ROBP2SQPfPiiiS4_S4_PbS4_S4_ --------------------------
	.section	.text._Z6updateP3ROBP2SQPfPiiiS4_S4_PbS4_S4_,"ax",@progbits
	.align	128
        .global         _Z6updateP3ROBP2SQPfPiiiS4_S4_PbS4_S4_
        .type           _Z6updateP3ROBP2SQPfPiiiS4_S4_PbS4_S4_,@function
        .size           _Z6updateP3ROBP2SQPfPiiiS4_S4_PbS4_S4_,(.L_x_148 - _Z6updateP3ROBP2SQPfPiiiS4_S4_PbS4_S4_)
        .other          _Z6updateP3ROBP2SQPfPiiiS4_S4_PbS4_S4_,@"STO_CUDA_ENTRY STV_DEFAULT"
_Z6updateP3ROBP2SQPfPiiiS4_S4_PbS4_S4_:
.text._Z6updateP3ROBP2SQPfPiiiS4_S4_PbS4_S4_:
[----:B------:R-:W0:Y:S01]  /*0000*/  LDC R1, c[0x0][0x37c] ;  /* 0x0000df00ff017b82 */ /* 0x000e220000000800 */
[----:B------:R-:W1:Y:S01]  /*0010*/  S2R R2, SR_TID.X ;  /* 0x0000000000027919 */ /* 0x000e620000002100 */
[----:B------:R-:W2:Y:S06]  /*0020*/  LDCU UR5, c[0x0][0x2fc] ;  /* 0x00005f80ff0577ac */ /* 0x000eac0008000800 */
[----:B------:R-:W1:Y:S01]  /*0030*/  S2UR UR6, SR_CTAID.X ;  /* 0x00000000000679c3 */ /* 0x000e620000002500 */
[----:B0-----:R-:W-:Y:S01]  /*0040*/  VIADD R1, R1, 0xffffffe8 ;  /* 0xffffffe801017836 */ /* 0x001fe20000000000 */
[----:B------:R-:W0:Y:S01]  /*0050*/  LDCU UR7, c[0x0][0x3a0] ;  /* 0x00007400ff0777ac */ /* 0x000e220008000800 */
[----:B------:R-:W3:Y:S05]  /*0060*/  LDCU UR4, c[0x0][0x2f8] ;  /* 0x00005f00ff0477ac */ /* 0x000eea0008000800 */
[----:B------:R-:W1:Y:S01]  /*0070*/  LDC R29, c[0x0][0x360] ;  /* 0x0000d800ff1d7b82 */ /* 0x000e620000000800 */
[----:B---3--:R-:W-:-:S05]  /*0080*/  IADD3 R27, P1, PT, R1, UR4, RZ ;  /* 0x00000004011b7c10 */ /* 0x008fca000ff3e0ff */
[----:B--2---:R-:W-:Y:S02]  /*0090*/  IMAD.X R26, RZ, RZ, UR5, P1 ;  /* 0x00000005ff1a7e24 */ /* 0x004fe400088e06ff */
[----:B-1----:R-:W-:-:S05]  /*00a0*/  IMAD R2, R29, UR6, R2 ;  /* 0x000000061d027c24 */ /* 0x002fca000f8e0202 */
[----:B0-----:R-:W-:-:S13]  /*00b0*/  ISETP.GE.AND P0, PT, R2, UR7, PT ;  /* 0x0000000702007c0c */ /* 0x001fda000bf06270 */
[----:B------:R-:W-:Y:S05]  /*00c0*/  @P0 EXIT ;  /* 0x000000000000094d */ /* 0x000fea0003800000 */
[----:B------:R-:W0:Y:S01]  /*00d0*/  LDCU UR4, c[0x0][0x370] ;  /* 0x00006e00ff0477ac */ /* 0x000e220008000800 */
[----:B------:R-:W1:Y:S01]  /*00e0*/  LDCU.64 UR36, c[0x0][0x358] ;  /* 0x00006b00ff2477ac */ /* 0x000e620008000a00 */
[----:B0-----:R-:W-:-:S07]  /*00f0*/  IMAD R29, R29, UR4, RZ ;  /* 0x000000041d1d7c24 */ /* 0x001fce000f8e02ff */
.L_x_137:
[----:B0-----:R-:W0:Y:S01]  /*0100*/  LDCU.64 UR4, c[0x0][0x3b8] ;  /* 0x00007700ff0477ac */ /* 0x001e220008000a00 */
[----:B------:R-:W-:Y:S02]  /*0110*/  SHF.R.S32.HI R24, RZ, 0x1f, R2 ;  /* 0x0000001fff187819 */ /* 0x000fe40000011402 */
[----:B0-----:R-:W-:-:S04]  /*0120*/  IADD3 R4, P0, PT, R2, UR4, RZ ;  /* 0x0000000402047c10 */ /* 0x001fc8000ff1e0ff */
[----:B------:R-:W-:-:S05]  /*0130*/  IADD3.X R5, PT, PT, R24, UR5, RZ, P0, !PT ;  /* 0x0000000518057c10 */ /* 0x000fca00087fe4ff */
[----:B-1----:R-:W2:Y:S01]  /*0140*/  LDG.E.U8 R4, desc[UR36][R4.64] ;  /* 0x0000002404047981 */ /* 0x002ea2000c1e1100 */
[----:B------:R-:W-:Y:S01]  /*0150*/  BSSY.RECONVERGENT B10, `(.L_x_92) ;  /* 0x00003ac0000a7945 */ /* 0x000fe20003800200 */
[----:B--2---:R-:W-:-:S13]  /*0160*/  ISETP.NE.AND P0, PT, R4, 0x1, PT ;  /* 0x000000010400780c */ /* 0x004fda0003f05270 */
[----:B---34-:R-:W-:Y:S05]  /*0170*/  @P0 BRA `(.L_x_93) ;  /* 0x0000003800a40947 */ /* 0x018fea0003800000 */
[----:B------:R-:W0:Y:S01]  /*0180*/  LDC.64 R4, c[0x0][0x3c0] ;  /* 0x0000f000ff047b82 */ /* 0x000e220000000a00 */
[----:B------:R-:W1:Y:S07]  /*0190*/  LDCU UR4, c[0x0][0x3a4] ;  /* 0x00007480ff0477ac */ /* 0x000e6e0008000800 */
[----:B------:R-:W2:Y:S08]  /*01a0*/  LDC.64 R22, c[0x0][0x380] ;  /* 0x0000e000ff167b82 */ /* 0x000eb00000000a00 */
[----:B------:R-:W3:Y:S01]  /*01b0*/  LDC.64 R6, c[0x0][0x390] ;  /* 0x0000e400ff067b82 */ /* 0x000ee20000000a00 */
[----:B0-----:R-:W-:-:S07]  /*01c0*/  IMAD.WIDE R4, R2, 0x4, R4 ;  /* 0x0000000402047825 */ /* 0x001fce00078e0204 */
[----:B------:R-:W0:Y:S01]  /*01d0*/  LDC.64 R12, c[0x0][0x3b0] ;  /* 0x0000ec00ff0c7b82 */ /* 0x000e220000000a00 */
[----:B------:R-:W1:Y:S01]  /*01e0*/  LDG.E R4, desc[UR36][R4.64] ;  /* 0x0000002404047981 */ /* 0x000e62000c1e1900 */
[----:B--2---:R-:W-:-:S05]  /*01f0*/  IMAD.WIDE R22, R2, 0x7ce0, R22 ;  /* 0x00007ce002167825 */ /* 0x004fca00078e0216 */
[----:B------:R-:W2:Y:S01]  /*0200*/  LDG.E R0, desc[UR36][R22.64+0x7cb8] ;  /* 0x007cb82416007981 */ /* 0x000ea2000c1e1900 */
[----:B-1----:R-:W-:-:S04]  /*0210*/  IMAD R3, R4, UR4, RZ ;  /* 0x0000000404037c24 */ /* 0x002fc8000f8e02ff */
[----:B---3--:R-:W-:Y:S01]  /*0220*/  IMAD.WIDE R6, R3, 0x4, R6 ;  /* 0x0000000403067825 */ /* 0x008fe200078e0206 */
[----:B--2---:R-:W-:-:S04]  /*0230*/  ISETP.NE.AND P0, PT, R0, RZ, PT ;  /* 0x000000ff0000720c */ /* 0x004fc80003f05270 */
[----:B------:R-:W2:Y:S01]  /*0240*/  LDG.E R3, desc[UR36][R6.64] ;  /* 0x0000002406037981 */ /* 0x000ea2000c1e1900 */
[----:B------:R-:W-:-:S03]  /*0250*/  VIADD R0, R0, 0xffffffff ;  /* 0xffffffff00007836 */ /* 0x000fc60000000000 */
[----:B------:R-:W3:Y:S02]  /*0260*/  LDG.E R8, desc[UR36][R6.64+0x4] ;  /* 0x0000042406087981 */ /* 0x000ee4000c1e1900 */
[----:B------:R-:W-:Y:S02]  /*0270*/  SEL R17, R0, 0x5e, P0 ;  /* 0x0000005e00117807 */ /* 0x000fe40000000000 */
[----:B------:R-:W4:Y:S03]  /*0280*/  LDG.E R9, desc[UR36][R6.64+0x8] ;  /* 0x0000082406097981 */ /* 0x000f26000c1e1900 */
[----:B------:R-:W-:-:S05]  /*0290*/  IMAD.WIDE R16, R17, 0x150, R22 ;  /* 0x0000015011107825 */ /* 0x000fca00078e0216 */
[----:B------:R-:W5:Y:S01]  /*02a0*/  LDG.E R5, desc[UR36][R16.64+0x10] ;  /* 0x0000102410057981 */ /* 0x000f62000c1e1900 */
[----:B------:R-:W-:Y:S01]  /*02b0*/  IMAD.MOV.U32 R4, RZ, RZ, 0x3f000000 ;  /* 0x3f000000ff047424 */ /* 0x000fe200078e00ff */
[----:B------:R-:W-:Y:S01]  /*02c0*/  BSSY.RECONVERGENT B0, `(.L_x_94) ;  /* 0x0000014000007945 */ /* 0x000fe20003800200 */
[----:B------:R-:W-:-:S03]  /*02d0*/  PLOP3.LUT P0, PT, PT, PT, PT, 0x8, 0x80 ;  /* 0x000000000080781c */ /* 0x000fc60003f0e170 */
[----:B--2---:R-:W-:-:S05]  /*02e0*/  LOP3.LUT R0, R4, 0x80000000, R3, 0xb8, !PT ;  /* 0x8000000004007812 */ /* 0x004fca00078eb803 */
[----:B------:R-:W-:Y:S01]  /*02f0*/  FADD.RZ R0, R3, R0 ;  /* 0x0000000003007221 */ /* 0x000fe2000000c000 */
[C---:B---3--:R-:W-:Y:S02]  /*0300*/  LOP3.LUT R3, R4.reuse, 0x80000000, R8, 0xb8, !PT ;  /* 0x8000000004037812 */ /* 0x048fe400078eb808 */
[----:B----4-:R-:W-:Y:S01]  /*0310*/  LOP3.LUT R4, R4, 0x80000000, R9, 0xb8, !PT ;  /* 0x8000000004047812 */ /* 0x010fe200078eb809 */
[----:B------:R-:W1:Y:S02]  /*0320*/  F2I.TRUNC.NTZ R18, R0 ;  /* 0x0000000000127305 */ /* 0x000e64000020f100 */
[----:B------:R-:W-:Y:S02]  /*0330*/  FADD.RZ R3, R8, R3 ;  /* 0x0000000308037221 */ /* 0x000fe4000000c000 */
[----:B------:R-:W-:Y:S01]  /*0340*/  FADD.RZ R9, R9, R4 ;  /* 0x0000000409097221 */ /* 0x000fe2000000c000 */
[----:B-----5:R-:W-:-:S03]  /*0350*/  FSETP.NEU.AND P1, PT, R5, RZ, PT ;  /* 0x000000ff0500720b */ /* 0x020fc60003f2d000 */
[----:B------:R-:W2:Y:S01]  /*0360*/  F2I.TRUNC.NTZ R3, R3 ;  /* 0x0000000300037305 */ /* 0x000ea2000020f100 */
[----:B-1----:R-:W-:-:S07]  /*0370*/  VIMNMX R33, PT, PT, RZ, R18, !PT ;  /* 0x00000012ff217248 */ /* 0x002fce0007fe0100 */
[----:B------:R-:W1:Y:S01]  /*0380*/  F2I.TRUNC.NTZ R4, R9 ;  /* 0x0000000900047305 */ /* 0x000e62000020f100 */
[----:B--2---:R-:W-:Y:S02]  /*0390*/  VIMNMX R28, PT, PT, R3, 0x6, !PT ;  /* 0x00000006031c7848 */ /* 0x004fe40007fe0100 */
[----:B-1----:R-:W-:Y:S01]  /*03a0*/  VIMNMX R4, PT, PT, R4, 0xa, !PT ;  /* 0x0000000a04047848 */ /* 0x002fe20007fe0100 */
[----:B0-----:R-:W-:Y:S06]  /*03b0*/  @P1 BRA `(.L_x_95) ;  /* 0x0000000000101947 */ /* 0x001fec0003800000 */
[----:B------:R-:W2:Y:S02]  /*03c0*/  LDG.E R0, desc[UR36][R16.64+0x34] ;  /* 0x0000342410007981 */ /* 0x000ea4000c1e1900 */
[----:B--2---:R-:W-:-:S13]  /*03d0*/  FSETP.NEU.AND P1, PT, R0, RZ, PT ;  /* 0x000000ff0000720b */ /* 0x004fda0003f2d000 */
[----:B------:R-:W2:Y:S02]  /*03e0*/  @!P1 LDG.E R0, desc[UR36][R16.64+0x38] ;  /* 0x0000382410009981 */ /* 0x000ea4000c1e1900 */
[----:B--2---:R-:W-:-:S13]  /*03f0*/  @!P1 FSETP.EQ.AND P0, PT, R0, RZ, PT ;  /* 0x000000ff0000920b */ /* 0x004fda0003f02000 */
.L_x_95:
[----:B------:R-:W-:Y:S05]  /*0400*/  BSYNC.RECONVERGENT B0 ;  /* 0x0000000000007941 */ /* 0x000fea0003800200 */
.L_x_94:
[----:B------:R-:W-:Y:S01]  /*0410*/  IMAD.MOV R10, RZ, RZ, -R33 ;  /* 0x000000ffff0a7224 */ /* 0x000fe200078e0a21 */
[----:B------:R-:W-:Y:S01]  /*0420*/  SEL R30, R4, RZ, !P0 ;  /* 0x000000ff041e7207 */ /* 0x000fe20004000000 */
[----:B------:R-:W-:Y:S01]  /*0430*/  IMAD.WIDE R12, R2, 0x4, R12 ;  /* 0x00000004020c7825 */ /* 0x000fe200078e020c */
[----:B------:R-:W-:Y:S01]  /*0440*/  I2FP.F32.U32 R7, R28 ;  /* 0x0000001c00077245 */ /* 0x000fe20000201000 */
[----:B------:R-:W0:Y:S01]  /*0450*/  LDCU.64 UR4, c[0x4][0x50] ;  /* 0x01000a00ff0477ac */ /* 0x000e220008000a00 */
[----:B------:R-:W-:Y:S02]  /*0460*/  I2FP.F32.S32 R6, R10 ;  /* 0x0000000a00067245 */ /* 0x000fe40000201400 */
[----:B------:R-:W-:-:S03]  /*0470*/  I2FP.F32.U32 R5, R30 ;  /* 0x0000001e00057245 */ /* 0x000fc60000201000 */
[----:B------:R-:W-:Y:S04]  /*0480*/  STG.E.64 desc[UR36][R16.64], R6 ;  /* 0x0000000610007986 */ /* 0x000fe8000c101b24 */
[----:B------:R1:W-:Y:S04]  /*0490*/  STG.E desc[UR36][R16.64+0x8], R5 ;  /* 0x0000080510007986 */ /* 0x0003e8000c101924 */
[----:B------:R-:W2:Y:S04]  /*04a0*/  LDG.E R11, desc[UR36][R22.64+0x7cc0] ;  /* 0x007cc024160b7981 */ /* 0x000ea8000c1e1900 */
[----:B------:R-:W3:Y:S04]  /*04b0*/  LDG.E R3, desc[UR36][R12.64] ;  /* 0x000000240c037981 */ /* 0x000ee8000c1e1900 */
[----:B------:R-:W4:Y:S01]  /*04c0*/  LDG.E.64 R14, desc[UR36][R22.64+0x7cc8] ;  /* 0x007cc824160e7981 */ /* 0x000f22000c1e1b00 */
[----:B------:R-:W-:Y:S01]  /*04d0*/  MOV R8, 0xb0 ;  /* 0x000000b000087802 */ /* 0x000fe20000000f00 */
[----:B0-----:R-:W-:-:S02]  /*04e0*/  IMAD.U32 R4, RZ, RZ, UR4 ;  /* 0x00000004ff047e24 */ /* 0x001fc4000f8e00ff */
[----:B-1----:R-:W-:Y:S02]  /*04f0*/  IMAD.U32 R5, RZ, RZ, UR5 ;  /* 0x00000005ff057e24 */ /* 0x002fe4000f8e00ff */
[----:B------:R-:W-:Y:S01]  /*0500*/  IMAD.MOV.U32 R6, RZ, RZ, R27 ;  /* 0x000000ffff067224 */ /* 0x000fe200078e001b */
[----:B------:R-:W0:Y:S01]  /*0510*/  LDC.64 R8, c[0x4][R8] ;  /* 0x0100000008087b82 */ /* 0x000e220000000a00 */
[----:B------:R-:W-:Y:S01]  /*0520*/  IMAD.MOV.U32 R7, RZ, RZ, R26 ;  /* 0x000000ffff077224 */ /* 0x000fe200078e001a */
[----:B--2---:R1:W-:Y:S04]  /*0530*/  STL.64 [R1+0x8], R10 ;  /* 0x0000080a01007387 */ /* 0x0043e80000100a00 */
[----:B---3--:R1:W-:Y:S04]  /*0540*/  STL.64 [R1], R2 ;  /* 0x0000000201007387 */ /* 0x0083e80000100a00 */
[----:B0---4-:R1:W-:Y:S02]  /*0550*/  STL.64 [R1+0x10], R14 ;  /* 0x0000100e01007387 */ /* 0x0113e40000100a00 */
[----:B------:R-:W-:-:S07]  /*0560*/  LEPC R20, `(.L_x_96) ;  /* 0x000000001014794e */ /* 0x000fce0000000000 */
[----:B-1----:R-:W-:Y:S05]  /*0570*/  CALL.ABS.NOINC R8 ;  /* 0x0000000008007343 */ /* 0x002fea0003c00000 */
.L_x_96:
[----:B------:R-:W2:Y:S01]  /*0580*/  LDG.E.64 R4, desc[UR36][R22.64+0x7cc8] ;  /* 0x007cc82416047981 */ /* 0x000ea2000c1e1b00 */
[----:B------:R-:W-:Y:S01]  /*0590*/  IMAD.IADD R7, R33, 0x1, R30 ;  /* 0x0000000121077824 */ /* 0x000fe200078e021e */
[----:B------:R-:W0:Y:S01]  /*05a0*/  LDC.64 R10, c[0x0][0x398] ;  /* 0x0000e600ff0a7b82 */ /* 0x000e220000000a00 */
[----:B------:R-:W-:Y:S01]  /*05b0*/  BSSY.RELIABLE B0, `(.L_x_97) ;  /* 0x0000021000007945 */ /* 0x000fe20003800100 */
[C---:B--2---:R-:W-:Y:S02]  /*05c0*/  IADD3 R8, P1, P2, R4.reuse, R33, R28 ;  /* 0x0000002104087210 */ /* 0x044fe40007a3e01c */
[----:B------:R-:W-:Y:S02]  /*05d0*/  IADD3 R6, P0, PT, R4, R7, RZ ;  /* 0x0000000704067210 */ /* 0x000fe40007f1e0ff */
[----:B------:R-:W-:Y:S02]  /*05e0*/  IADD3 R8, P3, PT, R8, 0x1, RZ ;  /* 0x0000000108087810 */ /* 0x000fe40007f7e0ff */
[----:B------:R-:W-:Y:S01]  /*05f0*/  IADD3.X R0, PT, PT, R5, RZ, RZ, P1, P2 ;  /* 0x000000ff05007210 */ /* 0x000fe20000fe44ff */
[----:B------:R-:W-:Y:S01]  /*0600*/  IMAD.X R7, RZ, RZ, R5, P0 ;  /* 0x000000ffff077224 */ /* 0x000fe200000e0605 */
[----:B------:R-:W-:Y:S01]  /*0610*/  ISETP.GE.AND P1, PT, R18, 0x1, PT ;  /* 0x000000011200780c */ /* 0x000fe20003f26270 */
[----:B0-----:R-:W-:-:S03]  /*0620*/  IMAD.WIDE R18, R2, 0x4, R10 ;  /* 0x0000000402127825 */ /* 0x001fc600078e020a */
[----:B------:R0:W-:Y:S01]  /*0630*/  STG.E.64 desc[UR36][R16.64+0xd8], R6 ;  /* 0x0000d80610007986 */ /* 0x0001e2000c101b24 */
[----:B------:R-:W-:Y:S01]  /*0640*/  IMAD.X R9, RZ, RZ, R0, P3 ;  /* 0x000000ffff097224 */ /* 0x000fe200018e0600 */
[----:B------:R-:W-:-:S04]  /*0650*/  PLOP3.LUT P0, PT, P1, PT, PT, 0x8, 0x80 ;  /* 0x000000000080781c */ /* 0x000fc80000f0e170 */
[----:B------:R0:W-:Y:S04]  /*0660*/  STG.E.64 desc[UR36][R16.64+0xd0], R8 ;  /* 0x0000d00810007986 */ /* 0x0001e8000c101b24 */
[----:B------:R0:W-:Y:S01]  /*0670*/  STG.E.64 desc[UR36][R22.64+0x7cd8], R4 ;  /* 0x007cd80416007986 */ /* 0x0001e2000c101b24 */
[----:B------:R-:W-:Y:S05]  /*0680*/  @!P1 BRA `(.L_x_98) ;  /* 0x0000000000189947 */ /* 0x000fea0003800000 */
[----:B------:R-:W-:-:S05]  /*0690*/  IMAD.MOV.U32 R3, RZ, RZ, 0x1 ;  /* 0x00000001ff037424 */ /* 0x000fca00078e00ff */
[----:B------:R1:W-:Y:S04]  /*06a0*/  STG.E desc[UR36][R18.64], R3 ;  /* 0x0000000312007986 */ /* 0x0003e8000c101924 */
[----:B0-----:R-:W2:Y:S02]  /*06b0*/  LDG.E.64 R4, desc[UR36][R22.64+0x7cc8] ;  /* 0x007cc82416047981 */ /* 0x001ea4000c1e1b00 */
[----:B--2---:R-:W-:-:S05]  /*06c0*/  IADD3 R33, P1, PT, R33, R4, RZ ;  /* 0x0000000421217210 */ /* 0x004fca0007f3e0ff */
[----:B------:R-:W-:Y:S01]  /*06d0*/  IMAD.X R31, RZ, RZ, R5, P1 ;  /* 0x000000ffff1f7224 */ /* 0x000fe200008e0605 */
[----:B-1----:R-:W-:Y:S07]  /*06e0*/  BRA `(.L_x_99) ;  /* 0x0000000000347947 */ /* 0x002fee0003800000 */
.L_x_98:
[----:B------:R-:W2:Y:S04]  /*06f0*/  LDG.E R3, desc[UR36][R22.64+0x7cb8] ;  /* 0x007cb82416037981 */ /* 0x000ea8000c1e1900 */
[----:B------:R-:W3:Y:S01]  /*0700*/  LDG.E R0, desc[UR36][R22.64+0x7cb4] ;  /* 0x007cb42416007981 */ /* 0x000ee2000c1e1900 */
[C---:B--2---:R-:W-:Y:S01]  /*0710*/  ISETP.NE.AND P1, PT, R3.reuse, 0x5e, PT ;  /* 0x0000005e0300780c */ /* 0x044fe20003f25270 */
[----:B------:R-:W-:-:S05]  /*0720*/  VIADD R3, R3, 0x1 ;  /* 0x0000000103037836 */ /* 0x000fca0000000000 */
[----:B------:R-:W-:-:S04]  /*0730*/  SEL R3, R3, RZ, P1 ;  /* 0x000000ff03037207 */ /* 0x000fc80000800000 */
[----:B---3--:R-:W-:-:S13]  /*0740*/  ISETP.NE.AND P1, PT, R0, R3, PT ;  /* 0x000000030000720c */ /* 0x008fda0003f25270 */
[----:B------:R1:W-:Y:S01]  /*0750*/  @P1 STG.E desc[UR36][R18.64], RZ ;  /* 0x000000ff12001986 */ /* 0x0003e2000c101924 */
[----:B------:R-:W-:Y:S05]  /*0760*/  @P1 BREAK.RELIABLE B0 ;  /* 0x0000000000001942 */ /* 0x000fea0003800100 */
[----:B------:R-:W-:Y:S05]  /*0770*/  @P1 BRA `(.L_x_93) ;  /* 0x0000003400241947 */ /* 0x000fea0003800000 */
[----:B------:R-:W-:Y:S02]  /*0780*/  IMAD.MOV.U32 R3, RZ, RZ, 0x1 ;  /* 0x00000001ff037424 */ /* 0x000fe400078e00ff */
[----:B------:R-:W-:Y:S02]  /*0790*/  IMAD.MOV.U32 R33, RZ, RZ, RZ ;  /* 0x000000ffff217224 */ /* 0x000fe400078e00ff */
[----:B------:R-:W-:Y:S01]  /*07a0*/  IMAD.MOV.U32 R31, RZ, RZ, RZ ;  /* 0x000000ffff1f7224 */ /* 0x000fe200078e00ff */
[----:B------:R2:W-:Y:S06]  /*07b0*/  STG.E desc[UR36][R18.64], R3 ;  /* 0x0000000312007986 */ /* 0x0005ec000c101924 */
.L_x_99:
[----:B------:R-:W-:Y:S05]  /*07c0*/  BSYNC.RELIABLE B0 ;  /* 0x0000000000007941 */ /* 0x000fea0003800100 */
.L_x_97:
[----:B0-----:R-:W0:Y:S01]  /*07d0*/  LDC.64 R16, c[0x0][0x388] ;  /* 0x0000e200ff107b82 */ /* 0x001e220000000a00 */
[----:B--2---:R-:W-:Y:S02]  /*07e0*/  IMAD R3, R24, 0x17b8, RZ ;  /* 0x000017b818037824 */ /* 0x004fe400078e02ff */
[----:B------:R-:W-:Y:S02]  /*07f0*/  IMAD.MOV.U32 R28, RZ, RZ, RZ ;  /* 0x000000ffff1c7224 */ /* 0x000fe400078e00ff */
[----:B0-----:R-:W-:-:S04]  /*0800*/  IMAD.WIDE.U32 R16, R2, 0x17b8, R16 ;  /* 0x000017b802107825 */ /* 0x001fc800078e0010 */
[----:B------:R-:W-:-:S07]  /*0810*/  IMAD.IADD R17, R17, 0x1, R3 ;  /* 0x0000000111117824 */ /* 0x000fce00078e0203 */
.L_x_136:
[----:B0--34-:R-:W-:Y:S01]  /*0820*/  BSSY.RECONVERGENT B9, `(.L_x_100) ;  /* 0x0000337000097945 */ /* 0x019fe20003800200 */
.L_x_135:
[----:B------:R-:W-:Y:S04]  /*0830*/  BSSY.RECONVERGENT B7, `(.L_x_101) ;  /* 0x000008a000077945 */ /* 0x000fe80003800200 */
[----:B------:R-:W-:Y:S04]  /*0840*/  BSSY.RELIABLE B6, `(.L_x_102) ;  /* 0x0000078000067945 */ /* 0x000fe80003800100 */
[----:B0-234-:R-:W-:Y:S05]  /*0850*/  @P0 BRA `(.L_x_103) ;  /* 0x0000000000740947 */ /* 0x01dfea0003800000 */
[----:B------:R-:W2:Y:S04]  /*0860*/  LDG.E R5, desc[UR36][R22.64+0x7cb4] ;  /* 0x007cb42416057981 */ /* 0x000ea8000c1e1900 */
[----:B------:R-:W3:Y:S01]  /*0870*/  LDG.E.64 R6, desc[UR36][R22.64+0x7cc8] ;  /* 0x007cc82416067981 */ /* 0x000ee2000c1e1b00 */
[----:B--2---:R-:W-:-:S06]  /*0880*/  IMAD.WIDE R4, R5, 0x150, R22 ;  /* 0x0000015005047825 */ /* 0x004fcc00078e0216 */
[----:B------:R-:W2:Y:S01]  /*0890*/  LDG.E.64 R4, desc[UR36][R4.64+0xd0] ;  /* 0x0000d02404047981 */ /* 0x000ea2000c1e1b00 */
[----:B---3--:R-:W-:-:S05]  /*08a0*/  IADD3 R3, P0, PT, R6, 0x1, RZ ;  /* 0x0000000106037810 */ /* 0x008fca0007f1e0ff */
[----:B------:R-:W-:Y:S01]  /*08b0*/  IMAD.X R7, RZ, RZ, R7, P0 ;  /* 0x000000ffff077224 */ /* 0x000fe200000e0607 */
[----:B--2---:R-:W-:-:S04]  /*08c0*/  ISETP.GT.U32.AND P0, PT, R4, R3, PT ;  /* 0x000000030400720c */ /* 0x004fc80003f04070 */
[----:B------:R-:W-:-:S04]  /*08d0*/  ISETP.GT.U32.AND.EX P0, PT, R5, R7, PT, P0 ;  /* 0x000000070500720c */ /* 0x000fc80003f04100 */
[----:B------:R-:W-:Y:S02]  /*08e0*/  SEL R8, R4, R3, P0 ;  /* 0x0000000304087207 */ /* 0x000fe40000000000 */
[----:B------:R-:W-:Y:S02]  /*08f0*/  SEL R0, R5, R7, P0 ;  /* 0x0000000705007207 */ /* 0x000fe40000000000 */
[----:B------:R-:W-:-:S04]  /*0900*/  ISETP.LT.U32.AND P0, PT, R8, R33, PT ;  /* 0x000000210800720c */ /* 0x000fc80003f01070 */
[----:B------:R-:W-:-:S04]  /*0910*/  ISETP.LT.U32.AND.EX P0, PT, R0, R31, PT, P0 ;  /* 0x0000001f0000720c */ /* 0x000fc80003f01100 */
[----:B------:R-:W-:Y:S02]  /*0920*/  SEL R8, R8, R33, P0 ;  /* 0x0000002108087207 */ /* 0x000fe40000000000 */
[----:B------:R-:W-:Y:S02]  /*0930*/  SEL R9, R0, R31, P0 ;  /* 0x0000001f00097207 */ /* 0x000fe40000000000 */
[----:B------:R-:W-:-:S03]  /*0940*/  ISETP.GE.U32.AND P0, PT, R28, 0x3e9, PT ;  /* 0x000003e91c00780c */ /* 0x000fc60003f06070 */
[----:B------:R0:W-:Y:S10]  /*0950*/  STG.E.64 desc[UR36][R22.64+0x7cc8], R8 ;  /* 0x007cc80816007986 */ /* 0x0001f4000c101b24 */
[----:B------:R-:W-:Y:S05]  /*0960*/  @!P0 BREAK.RELIABLE B6 ;  /* 0x0000000000068942 */ /* 0x000fea0003800100 */
[----:B------:R-:W-:Y:S05]  /*0970*/  @!P0 BRA `(.L_x_104) ;  /* 0x0000000400d48947 */ /* 0x000fea0003800000 */
[----:B------:R-:W-:Y:S01]  /*0980*/  MOV R0, 0xb0 ;  /* 0x000000b000007802 */ /* 0x000fe20000000f00 */
[----:B------:R2:W-:Y:S01]  /*0990*/  STL.64 [R1], R8 ;  /* 0x0000000801007387 */ /* 0x0005e20000100a00 */
[----:B------:R-:W3:Y:S01]  /*09a0*/  LDCU.64 UR4, c[0x4][0x58] ;  /* 0x01000b00ff0477ac */ /* 0x000ee20008000a00 */
[----:B------:R-:W-:Y:S01]  /*09b0*/  IMAD.MOV.U32 R6, RZ, RZ, R27 ;  /* 0x000000ffff067224 */ /* 0x000fe200078e001b */
[----:B------:R2:W4:Y:S01]  /*09c0*/  LDC.64 R10, c[0x4][R0] ;  /* 0x01000000000a7b82 */ /* 0x0005220000000a00 */
[----:B------:R-:W-:Y:S02]  /*09d0*/  IMAD.MOV.U32 R7, RZ, RZ, R26 ;  /* 0x000000ffff077224 */ /* 0x000fe400078e001a */
[----:B---3--:R-:W-:Y:S02]  /*09e0*/  IMAD.U32 R4, RZ, RZ, UR4 ;  /* 0x00000004ff047e24 */ /* 0x008fe4000f8e00ff */
[----:B--2---:R-:W-:-:S07]  /*09f0*/  IMAD.U32 R5, RZ, RZ, UR5 ;  /* 0x00000005ff057e24 */ /* 0x004fce000f8e00ff */
[----:B------:R-:W-:-:S07]  /*0a00*/  LEPC R20, `(.L_x_105) ;  /* 0x000000001014794e */ /* 0x000fce0000000000 */
[----:B01--4-:R-:W-:Y:S05]  /*0a10*/  CALL.ABS.NOINC R10 ;  /* 0x000000000a007343 */ /* 0x013fea0003c00000 */
.L_x_105:
[----:B------:R-:W-:Y:S05]  /*0a20*/  BRA `(.L_x_106) ;  /* 0x0000000400587947 */ /* 0x000fea0003800000 */
.L_x_103:
[----:B------:R-:W2:Y:S02]  /*0a30*/  LDG.E.64 R4, desc[UR36][R22.64+0x7cc8] ;  /* 0x007cc82416047981 */ /* 0x000ea4000c1e1b00 */
[----:B--2---:R-:W-:-:S04]  /*0a40*/  ISETP.GE.U32.AND P0, PT, R4, R33, PT ;  /* 0x000000210400720c */ /* 0x004fc80003f06070 */
[----:B------:R-:W-:-:S13]  /*0a50*/  ISETP.GE.U32.AND.EX P0, PT, R5, R31, PT, P0 ;  /* 0x0000001f0500720c */ /* 0x000fda0003f06100 */
[----:B------:R-:W-:Y:S05]  /*0a60*/  @P0 BRA `(.L_x_107) ;  /* 0x0000000000740947 */ /* 0x000fea0003800000 */
[----:B------:R-:W2:Y:S02]  /*0a70*/  LDG.E R7, desc[UR36][R22.64+0x7cb4] ;  /* 0x007cb42416077981 */ /* 0x000ea4000c1e1900 */
[----:B--2---:R-:W-:-:S06]  /*0a80*/  IMAD.WIDE R6, R7, 0x150, R22 ;  /* 0x0000015007067825 */ /* 0x004fcc00078e0216 */
[----:B------:R-:W2:Y:S01]  /*0a90*/  LDG.E.64 R6, desc[UR36][R6.64+0xd0] ;  /* 0x0000d02406067981 */ /* 0x000ea2000c1e1b00 */
[----:B------:R-:W-:-:S05]  /*0aa0*/  IADD3 R9, P0, PT, R4, 0x1, RZ ;  /* 0x0000000104097810 */ /* 0x000fca0007f1e0ff */
        /* <DEDUP_REMOVED lines=18> */
[----:B------:R0:W-:Y:S01]  /*0bd0*/  STL.64 [R1+0x8], R8 ;  /* 0x0000080801007387 */ /* 0x0001e20000100a00 */
[----:B------:R-:W-:Y:S02]  /*0be0*/  IMAD.MOV.U32 R7, RZ, RZ, R26 ;  /* 0x000000ffff077224 */ /* 0x000fe400078e001a */
[----:B---3--:R-:W-:Y:S02]  /*0bf0*/  IMAD.U32 R4, RZ, RZ, UR4 ;  /* 0x00000004ff047e24 */ /* 0x008fe4000f8e00ff */
[----:B0-----:R-:W-:-:S07]  /*0c00*/  IMAD.U32 R5, RZ, RZ, UR5 ;  /* 0x00000005ff057e24 */ /* 0x001fce000f8e00ff */
[----:B------:R-:W-:-:S07]  /*0c10*/  LEPC R20, `(.L_x_108) ;  /* 0x000000001014794e */ /* 0x000fce0000000000 */
[----:B-12-4-:R-:W-:Y:S05]  /*0c20*/  CALL.ABS.NOINC R12 ;  /* 0x000000000c007343 */ /* 0x016fea0003c00000 */
.L_x_108:
[----:B------:R-:W-:Y:S05]  /*0c30*/  BRA `(.L_x_106) ;  /* 0x0000000000d47947 */ /* 0x000fea0003800000 */
.L_x_107:
[----:B------:R-:W2:Y:S04]  /*0c40*/  LDG.E R0, desc[UR36][R22.64+0x7cb8] ;  /* 0x007cb82416007981 */ /* 0x000ea8000c1e1900 */
[----:B------:R-:W3:Y:S01]  /*0c50*/  LDG.E R7, desc[UR36][R22.64+0x7cb4] ;  /* 0x007cb42416077981 */ /* 0x000ee2000c1e1900 */
[C---:B--2---:R-:W-:Y:S01]  /*0c60*/  ISETP.NE.AND P0, PT, R0.reuse, 0x5e, PT ;  /* 0x0000005e0000780c */ /* 0x044fe20003f05270 */
[----:B------:R-:W-:-:S05]  /*0c70*/  VIADD R0, R0, 0x1 ;  /* 0x0000000100007836 */ /* 0x000fca0000000000 */
[----:B------:R-:W-:-:S04]  /*0c80*/  SEL R0, R0, RZ, P0 ;  /* 0x000000ff00007207 */ /* 0x000fc80000000000 */
[----:B---3--:R-:W-:-:S13]  /*0c90*/  ISETP.NE.AND P0, PT, R7, R0, PT ;  /* 0x000000000700720c */ /* 0x008fda0003f05270 */
[----:B------:R-:W-:Y:S05]  /*0ca0*/  @P0 BRA `(.L_x_109) ;  /* 0x0000000000600947 */ /* 0x000fea0003800000 */
[----:B------:R-:W-:-:S06]  /*0cb0*/  IMAD.WIDE R6, R7, 0x150, R22 ;  /* 0x0000015007067825 */ /* 0x000fcc00078e0216 */
[----:B------:R-:W2:Y:S01]  /*0cc0*/  LDG.E.64 R6, desc[UR36][R6.64+0xd0] ;  /* 0x0000d02406067981 */ /* 0x000ea2000c1e1b00 */
[----:B------:R-:W-:-:S05]  /*0cd0*/  IADD3 R9, P0, PT, R4, 0x1, RZ ;  /* 0x0000000104097810 */ /* 0x000fca0007f1e0ff */
[----:B------:R-:W-:Y:S01]  /*0ce0*/  IMAD.X R5, RZ, RZ, R5, P0 ;  /* 0x000000ffff057224 */ /* 0x000fe200000e0605 */
[----:B--2---:R-:W-:-:S04]  /*0cf0*/  ISETP.GT.U32.AND P0, PT, R6, R9, PT ;  /* 0x000000090600720c */ /* 0x004fc80003f04070 */
[----:B------:R-:W-:-:S04]  /*0d00*/  ISETP.GT.U32.AND.EX P0, PT, R7, R5, PT, P0 ;  /* 0x000000050700720c */ /* 0x000fc80003f04100 */
[----:B------:R-:W-:Y:S02]  /*0d10*/  SEL R8, R6, R9, P0 ;  /* 0x0000000906087207 */ /* 0x000fe40000000000 */
[----:B------:R-:W-:Y:S02]  /*0d20*/  SEL R9, R7, R5, P0 ;  /* 0x0000000507097207 */ /* 0x000fe40000000000 */
[----:B------:R-:W-:-:S03]  /*0d30*/  ISETP.GE.U32.AND P0, PT, R28, 0x3e9, PT ;  /* 0x000003e91c00780c */ /* 0x000fc60003f06070 */
[----:B------:R4:W-:Y:S10]  /*0d40*/  STG.E.64 desc[UR36][R22.64+0x7cc8], R8 ;  /* 0x007cc80816007986 */ /* 0x0009f4000c101b24 */
[----:B------:R-:W-:Y:S05]  /*0d50*/  @!P0 BREAK.RELIABLE B6 ;  /* 0x0000000000068942 */ /* 0x000fea0003800100 */
[----:B------:R-:W-:Y:S05]  /*0d60*/  @!P0 BRA `(.L_x_104) ;  /* 0x0000000000d88947 */ /* 0x000fea0003800000 */
[----:B------:R-:W-:Y:S01]  /*0d70*/  MOV R0, 0xb0 ;  /* 0x000000b000007802 */ /* 0x000fe20000000f00 */
[----:B------:R0:W-:Y:S01]  /*0d80*/  STL.64 [R1+0x8], R8 ;  /* 0x0000080801007387 */ /* 0x0001e20000100a00 */
[----:B------:R-:W2:Y:S01]  /*0d90*/  LDCU.64 UR4, c[0x4][0x68] ;  /* 0x01000d00ff0477ac */ /* 0x000ea20008000a00 */
[----:B------:R-:W-:Y:S01]  /*0da0*/  IMAD.MOV.U32 R6, RZ, RZ, R27 ;  /* 0x000000ffff067224 */ /* 0x000fe200078e001b */
[----:B------:R0:W3:Y:S01]  /*0db0*/  LDC.64 R10, c[0x4][R0] ;  /* 0x01000000000a7b82 */ /* 0x0000e20000000a00 */
[----:B------:R0:W-:Y:S01]  /*0dc0*/  STL [R1], R2 ;  /* 0x0000000201007387 */ /* 0x0001e20000100800 */
[----:B------:R-:W-:Y:S02]  /*0dd0*/  IMAD.MOV.U32 R7, RZ, RZ, R26 ;  /* 0x000000ffff077224 */ /* 0x000fe400078e001a */
[----:B--2---:R-:W-:Y:S02]  /*0de0*/  IMAD.U32 R4, RZ, RZ, UR4 ;  /* 0x00000004ff047e24 */ /* 0x004fe4000f8e00ff */
[----:B0-----:R-:W-:-:S07]  /*0df0*/  IMAD.U32 R5, RZ, RZ, UR5 ;  /* 0x00000005ff057e24 */ /* 0x001fce000f8e00ff */
[----:B------:R-:W-:-:S07]  /*0e00*/  LEPC R20, `(.L_x_110) ;  /* 0x000000001014794e */ /* 0x000fce0000000000 */
[----:B-1-34-:R-:W-:Y:S05]  /*0e10*/  CALL.ABS.NOINC R10 ;  /* 0x000000000a007343 */ /* 0x01afea0003c00000 */
.L_x_110:
[----:B------:R-:W-:Y:S05]  /*0e20*/  BRA `(.L_x_106) ;  /* 0x0000000000587947 */ /* 0x000fea0003800000 */
.L_x_109:
        /* <DEDUP_REMOVED lines=14> */
[----:B------:R-:W2:Y:S01]  /*0f10*/  LDCU.64 UR4, c[0x4][0x70] ;  /* 0x01000e00ff0477ac */ /* 0x000ea20008000a00 */
[----:B------:R-:W-:Y:S01]  /*0f20*/  IMAD.MOV.U32 R6, RZ, RZ, R27 ;  /* 0x000000ffff067224 */ /* 0x000fe200078e001b */
[----:B------:R0:W4:Y:S01]  /*0f30*/  LDC.64 R10, c[0x4][R0] ;  /* 0x01000000000a7b82 */ /* 0x0001220000000a00 */
[----:B------:R-:W-:Y:S02]  /*0f40*/  IMAD.MOV.U32 R7, RZ, RZ, R26 ;  /* 0x000000ffff077224 */ /* 0x000fe400078e001a */
[----:B--2---:R-:W-:Y:S02]  /*0f50*/  IMAD.U32 R4, RZ, RZ, UR4 ;  /* 0x00000004ff047e24 */ /* 0x004fe4000f8e00ff */
[----:B0-----:R-:W-:-:S07]  /*0f60*/  IMAD.U32 R5, RZ, RZ, UR5 ;  /* 0x00000005ff057e24 */ /* 0x001fce000f8e00ff */
[----:B------:R-:W-:-:S07]  /*0f70*/  LEPC R20, `(.L_x_106) ;  /* 0x000000001014794e */ /* 0x000fce0000000000 */
[----:B-1-34-:R-:W-:Y:S05]  /*0f80*/  CALL.ABS.NOINC R10 ;  /* 0x000000000a007343 */ /* 0x01afea0003c00000 */
.L_x_106:
[----:B------:R-:W-:-:S13]  /*0f90*/  ISETP.GE.U32.AND P0, PT, R28, 0x3ea, PT ;  /* 0x000003ea1c00780c */ /* 0x000fda0003f06070 */
[----:B------:R-:W-:Y:S05]  /*0fa0*/  @!P0 BREAK.RELIABLE B6 ;  /* 0x0000000000068942 */ /* 0x000fea0003800100 */
[----:B------:R-:W-:Y:S05]  /*0fb0*/  @!P0 BRA `(.L_x_104) ;  /* 0x0000000000448947 */ /* 0x000fea0003800000 */
[----:B------:R-:W-:Y:S05]  /*0fc0*/  BSYNC.RELIABLE B6 ;  /* 0x0000000000067941 */ /* 0x000fea0003800100 */
.L_x_102:
        /* <DEDUP_REMOVED lines=15> */
[----:B--2---:R-:W-:Y:S05]  /*10c0*/  CALL.ABS.NOINC R14 ;  /* 0x000000000e007343 */ /* 0x004fea0003c00000 */
.L_x_104:
[----:B------:R-:W-:Y:S05]  /*10d0*/  BSYNC.RECONVERGENT B7 ;  /* 0x0000000000077941 */ /* 0x000fea0003800200 */
.L_x_101:
[----:B------:R-:W2:Y:S04]  /*10e0*/  LDG.E R0, desc[UR36][R18.64] ;  /* 0x0000002412007981 */ /* 0x000ea8000c1e1900 */
[----:B------:R0:W5:Y:S01]  /*10f0*/  LDG.E.64 R24, desc[UR36][R22.64+0x7cc8] ;  /* 0x007cc82416187981 */ /* 0x000162000c1e1b00 */
[----:B------:R-:W-:Y:S01]  /*1100*/  BSSY.RECONVERGENT B8, `(.L_x_111) ;  /* 0x00002a3000087945 */ /* 0x000fe20003800200 */
[----:B--2---:R-:W-:-:S13]  /*1110*/  ISETP.NE.AND P0, PT, R0, 0x1, PT ;  /* 0x000000010000780c */ /* 0x004fda0003f05270 */
[----:B0-----:R-:W-:Y:S05]  /*1120*/  @P0 BRA `(.L_x_112) ;  /* 0x0000002800800947 */ /* 0x001fea0003800000 */
[----:B------:R-:W2:Y:S04]  /*1130*/  LDG.E R3, desc[UR36][R16.64+0x17a4] ;  /* 0x0017a42410037981 */ /* 0x000ea8000c1e1900 */
[----:B------:R-:W3:Y:S01]  /*1140*/  LDG.E R4, desc[UR36][R16.64+0x17ac] ;  /* 0x0017ac2410047981 */ /* 0x000ee2000c1e1900 */
[----:B------:R-:W-:Y:S01]  /*1150*/  BSSY.RECONVERGENT B7, `(.L_x_113) ;  /* 0x000002a000077945 */ /* 0x000fe20003800200 */
[----:B--2---:R-:W-:Y:S01]  /*1160*/  IMAD.MOV.U32 R0, RZ, RZ, R3 ;  /* 0x000000ffff007224 */ /* 0x004fe200078e0003 */
[----:B---3--:R-:W-:-:S13]  /*1170*/  ISETP.NE.AND P0, PT, R3, R4, PT ;  /* 0x000000040300720c */ /* 0x008fda0003f05270 */
[----:B------:R-:W-:Y:S05]  /*1180*/  @!P0 BRA `(.L_x_114) ;  /* 0x0000000000988947 */ /* 0x000fea0003800000 */
[----:B------:R-:W-:-:S07]  /*1190*/  IMAD.MOV.U32 R3, RZ, RZ, R4 ;  /* 0x000000ffff037224 */ /* 0x000fce00078e0004 */
.L_x_118:
[----:B---3--:R-:W-:-:S06]  /*11a0*/  IMAD.WIDE R4, R0, 0x150, R16 ;  /* 0x0000015000047825 */ /* 0x008fcc00078e0210 */
[----:B------:R-:W2:Y:S02]  /*11b0*/  LDG.E.64 R4, desc[UR36][R4.64+0xd8] ;  /* 0x0000d82404047981 */ /* 0x000ea4000c1e1b00 */
[----:B--2--5:R-:W-:-:S04]  /*11c0*/  ISETP.GT.U32.AND P0, PT, R4, R24, PT ;  /* 0x000000180400720c */ /* 0x024fc80003f04070 */
[----:B------:R-:W-:-:S13]  /*11d0*/  ISETP.GT.U32.AND.EX P0, PT, R5, R25, PT, P0 ;  /* 0x000000190500720c */ /* 0x000fda0003f04100 */
[----:B0-----:R-:W-:Y:S05]  /*11e0*/  @P0 BRA `(.L_x_114) ;  /* 0x0000000000800947 */ /* 0x001fea0003800000 */
[----:B------:R-:W-:Y:S01]  /*11f0*/  ISETP.NE.AND P0, PT, R0, R3, PT ;  /* 0x000000030000720c */ /* 0x000fe20003f05270 */
[----:B------:R-:W-:-:S12]  /*1200*/  BSSY.RECONVERGENT B6, `(.L_x_115) ;  /* 0x0000014000067945 */ /* 0x000fd80003800200 */
[----:B------:R-:W-:Y:S05]  /*1210*/  @P0 BRA `(.L_x_116) ;  /* 0x0000000000480947 */ /* 0x000fea0003800000 */
[----:B------:R-:W-:Y:S01]  /*1220*/  MOV R14, 0x0 ;  /* 0x00000000000e7802 */ /* 0x000fe20000000f00 */
[----:B------:R-:W0:Y:S01]  /*1230*/  LDCU.64 UR4, c[0x4][0x90] ;  /* 0x01001200ff0477ac */ /* 0x000e220008000a00 */
[----:B----4-:R-:W-:Y:S02]  /*1240*/  IMAD.MOV.U32 R8, RZ, RZ, 0xd3 ;  /* 0x000000d3ff087424 */ /* 0x010fe400078e00ff */
[----:B------:R-:W-:Y:S01]  /*1250*/  IMAD.MOV.U32 R12, RZ, RZ, 0x1 ;  /* 0x00000001ff0c7424 */ /* 0x000fe200078e00ff */
[----:B------:R-:W2:Y:S01]  /*1260*/  LDCU.64 UR8, c[0x4][0x80] ;  /* 0x01001000ff0877ac */ /* 0x000ea20008000a00 */
[----:B------:R-:W3:Y:S01]  /*1270*/  LDC.64 R14, c[0x4][R14] ;  /* 0x010000000e0e7b82 */ /* 0x000ee20000000a00 */
[----:B------:R-:W-:Y:S01]  /*1280*/  IMAD.MOV.U32 R13, RZ, RZ, RZ ;  /* 0x000000ffff0d7224 */ /* 0x000fe200078e00ff */
[----:B------:R-:W4:Y:S01]  /*1290*/  LDCU.64 UR6, c[0x4][0x8] ;  /* 0x01000100ff0677ac */ /* 0x000f220008000a00 */
[----:B0-----:R-:W-:Y:S02]  /*12a0*/  IMAD.U32 R4, RZ, RZ, UR4 ;  /* 0x00000004ff047e24 */ /* 0x001fe4000f8e00ff */
[----:B------:R-:W-:-:S02]  /*12b0*/  IMAD.U32 R5, RZ, RZ, UR5 ;  /* 0x00000005ff057e24 */ /* 0x000fc4000f8e00ff */
[----:B--2---:R-:W-:Y:S02]  /*12c0*/  IMAD.U32 R6, RZ, RZ, UR8 ;  /* 0x00000008ff067e24 */ /* 0x004fe4000f8e00ff */
[----:B------:R-:W-:Y:S02]  /*12d0*/  IMAD.U32 R7, RZ, RZ, UR9 ;  /* 0x00000009ff077e24 */ /* 0x000fe4000f8e00ff */
[----:B----4-:R-:W-:Y:S02]  /*12e0*/  IMAD.U32 R10, RZ, RZ, UR6 ;  /* 0x00000006ff0a7e24 */ /* 0x010fe4000f8e00ff */
[----:B------:R-:W-:-:S07]  /*12f0*/  IMAD.U32 R11, RZ, RZ, UR7 ;  /* 0x00000007ff0b7e24 */ /* 0x000fce000f8e00ff */
[----:B------:R-:W-:-:S07]  /*1300*/  LEPC R20, `(.L_x_117) ;  /* 0x000000001014794e */ /* 0x000fce0000000000 */
[----:B-1-3--:R-:W-:Y:S05]  /*1310*/  CALL.ABS.NOINC R14 ;  /* 0x000000000e007343 */ /* 0x00afea0003c00000 */
.L_x_117:
[----:B------:R0:W5:Y:S04]  /*1320*/  LDG.E R0, desc[UR36][R16.64+0x17a4] ;  /* 0x0017a42410007981 */ /* 0x000168000c1e1900 */
[----:B------:R0:W5:Y:S02]  /*1330*/  LDG.E R3, desc[UR36][R16.64+0x17ac] ;  /* 0x0017ac2410037981 */ /* 0x000164000c1e1900 */
.L_x_116:
[----:B------:R-:W-:Y:S05]  /*1340*/  BSYNC.RECONVERGENT B6 ;  /* 0x0000000000067941 */ /* 0x000fea0003800200 */
.L_x_115:
[----:B------:R-:W2:Y:S01]  /*1350*/  LDG.E R4, desc[UR36][R16.64+0x17a8] ;  /* 0x0017a82410047981 */ /* 0x000ea2000c1e1900 */
[C---:B-----5:R-:W-:Y:S01]  /*1360*/  ISETP.NE.AND P0, PT, R0.reuse, 0x11, PT ;  /* 0x000000110000780c */ /* 0x060fe20003f05270 */
[----:B------:R-:W-:-:S05]  /*1370*/  VIADD R0, R0, 0x1 ;  /* 0x0000000100007836 */ /* 0x000fca0000000000 */
[----:B------:R-:W-:-:S04]  /*1380*/  SEL R0, R0, RZ, P0 ;  /* 0x000000ff00007207 */ /* 0x000fc80000000000 */
[----:B------:R-:W-:Y:S01]  /*1390*/  ISETP.NE.AND P0, PT, R0, R3, PT ;  /* 0x000000030000720c */ /* 0x000fe20003f05270 */
[----:B------:R3:W-:Y:S01]  /*13a0*/  STG.E desc[UR36][R16.64+0x17a4], R0 ;  /* 0x0017a40010007986 */ /* 0x0007e2000c101924 */
[----:B--2---:R-:W-:-:S05]  /*13b0*/  VIADD R5, R4, 0xffffffff ;  /* 0xffffffff04057836 */ /* 0x004fca0000000000 */
[----:B------:R3:W-:Y:S06]  /*13c0*/  STG.E desc[UR36][R16.64+0x17a8], R5 ;  /* 0x0017a80510007986 */ /* 0x0007ec000c101924 */
[----:B------:R-:W-:Y:S05]  /*13d0*/  @P0 BRA `(.L_x_118) ;  /* 0xfffffffc00700947 */ /* 0x000fea000383ffff */
[----:B---3--:R-:W-:-:S07]  /*13e0*/  IMAD.MOV.U32 R0, RZ, RZ, R3 ;  /* 0x000000ffff007224 */ /* 0x008fce00078e0003 */
.L_x_114:
[----:B------:R-:W-:Y:S05]  /*13f0*/  BSYNC.RECONVERGENT B7 ;  /* 0x0000000000077941 */ /* 0x000fea0003800200 */
.L_x_113:
[----:B------:R-:W-:Y:S01]  /*1400*/  ISETP.GE.AND P0, PT, R0, 0x12, PT ;  /* 0x000000120000780c */ /* 0x000fe20003f06270 */
[----:B------:R-:W-:-:S12]  /*1410*/  BSSY.RECONVERGENT B6, `(.L_x_119) ;  /* 0x0000013000067945 */ /* 0x000fd80003800200 */
[----:B------:R-:W-:Y:S05]  /*1420*/  @!P0 BRA `(.L_x_120) ;  /* 0x0000000000448947 */ /* 0x000fea0003800000 */
[----:B------:R-:W-:Y:S01]  /*1430*/  MOV R14, 0x0 ;  /* 0x00000000000e7802 */ /* 0x000fe20000000f00 */
[----:B------:R-:W2:Y:S01]  /*1440*/  LDCU.64 UR4, c[0x4][0x98] ;  /* 0x01001300ff0477ac */ /* 0x000ea20008000a00 */
[----:B----4-:R-:W-:Y:S02]  /*1450*/  IMAD.MOV.U32 R8, RZ, RZ, 0xe6 ;  /* 0x000000e6ff087424 */ /* 0x010fe400078e00ff */
[----:B------:R-:W-:Y:S01]  /*1460*/  IMAD.MOV.U32 R12, RZ, RZ, 0x1 ;  /* 0x00000001ff0c7424 */ /* 0x000fe200078e00ff */
[----:B------:R-:W3:Y:S01]  /*1470*/  LDCU.64 UR8, c[0x4][0x80] ;  /* 0x01001000ff0877ac */ /* 0x000ee20008000a00 */
[----:B------:R-:W4:Y:S01]  /*1480*/  LDC.64 R14, c[0x4][R14] ;  /* 0x010000000e0e7b82 */ /* 0x000f220000000a00 */
[----:B------:R-:W-:Y:S01]  /*1490*/  IMAD.MOV.U32 R13, RZ, RZ, RZ ;  /* 0x000000ffff0d7224 */ /* 0x000fe200078e00ff */
[----:B------:R-:W0:Y:S01]  /*14a0*/  LDCU.64 UR6, c[0x4][0x10] ;  /* 0x01000200ff0677ac */ /* 0x000e220008000a00 */
[----:B--2---:R-:W-:Y:S02]  /*14b0*/  IMAD.U32 R4, RZ, RZ, UR4 ;  /* 0x00000004ff047e24 */ /* 0x004fe4000f8e00ff */
[----:B------:R-:W-:-:S02]  /*14c0*/  IMAD.U32 R5, RZ, RZ, UR5 ;  /* 0x00000005ff057e24 */ /* 0x000fc4000f8e00ff */
[----:B---3--:R-:W-:Y:S02]  /*14d0*/  IMAD.U32 R6, RZ, RZ, UR8 ;  /* 0x00000008ff067e24 */ /* 0x008fe4000f8e00ff */
[----:B------:R-:W-:Y:S02]  /*14e0*/  IMAD.U32 R7, RZ, RZ, UR9 ;  /* 0x00000009ff077e24 */ /* 0x000fe4000f8e00ff */
[----:B0-----:R-:W-:Y:S02]  /*14f0*/  IMAD.U32 R10, RZ, RZ, UR6 ;  /* 0x00000006ff0a7e24 */ /* 0x001fe4000f8e00ff */
[----:B------:R-:W-:-:S07]  /*1500*/  IMAD.U32 R11, RZ, RZ, UR7 ;  /* 0x00000007ff0b7e24 */ /* 0x000fce000f8e00ff */
[----:B------:R-:W-:-:S07]  /*1510*/  LEPC R20, `(.L_x_121) ;  /* 0x000000001014794e */ /* 0x000fce0000000000 */
[----:B-1--45:R-:W-:Y:S05]  /*1520*/  CALL.ABS.NOINC R14 ;  /* 0x000000000e007343 */ /* 0x032fea0003c00000 */
.L_x_121:
[----:B------:R2:W5:Y:S02]  /*1530*/  LDG.E R3, desc[UR36][R16.64+0x17ac] ;  /* 0x0017ac2410037981 */ /* 0x000564000c1e1900 */
.L_x_120:
[----:B------:R-:W-:Y:S05]  /*1540*/  BSYNC.RECONVERGENT B6 ;  /* 0x0000000000067941 */ /* 0x000fea0003800200 */
.L_x_119:
[----:B-----5:R-:W-:Y:S01]  /*1550*/  ISETP.GE.AND P0, PT, R3, 0x12, PT ;  /* 0x000000120300780c */ /* 0x020fe20003f06270 */
[----:B------:R-:W-:-:S12]  /*1560*/  BSSY.RECONVERGENT B6, `(.L_x_122) ;  /* 0x0000012000067945 */ /* 0x000fd80003800200 */
[----:B------:R-:W-:Y:S05]  /*1570*/  @!P0 BRA `(.L_x_123) ;  /* 0x0000000000408947 */ /* 0x000fea0003800000 */
[----:B------:R-:W-:Y:S01]  /*1580*/  MOV R14, 0x0 ;  /* 0x00000000000e7802 */ /* 0x000fe20000000f00 */
[----:B------:R-:W3:Y:S01]  /*1590*/  LDCU.64 UR4, c[0x4][0xa0] ;  /* 0x01001400ff0477ac */ /* 0x000ee20008000a00 */
[----:B----4-:R-:W-:Y:S02]  /*15a0*/  IMAD.MOV.U32 R8, RZ, RZ, 0xe7 ;  /* 0x000000e7ff087424 */ /* 0x010fe400078e00ff */
[----:B------:R-:W-:Y:S01]  /*15b0*/  IMAD.MOV.U32 R12, RZ, RZ, 0x1 ;  /* 0x00000001ff0c7424 */ /* 0x000fe200078e00ff */
[----:B------:R-:W4:Y:S01]  /*15c0*/  LDCU.64 UR6, c[0x4][0x80] ;  /* 0x01001000ff0677ac */ /* 0x000f220008000a00 */
[----:B------:R-:W0:Y:S01]  /*15d0*/  LDC.64 R14, c[0x4][R14] ;  /* 0x010000000e0e7b82 */ /* 0x000e220000000a00 */
[----:B------:R-:W-:Y:S01]  /*15e0*/  IMAD.MOV.U32 R13, RZ, RZ, RZ ;  /* 0x000000ffff0d7224 */ /* 0x000fe200078e00ff */
[----:B------:R-:W5:Y:S01]  /*15f0*/  LDCU.64 UR8, c[0x4][0x10] ;  /* 0x01000200ff0877ac */ /* 0x000f620008000a00 */
[----:B---3--:R-:W-:Y:S02]  /*1600*/  IMAD.U32 R4, RZ, RZ, UR4 ;  /* 0x00000004ff047e24 */ /* 0x008fe4000f8e00ff */
[----:B------:R-:W-:-:S02]  /*1610*/  IMAD.U32 R5, RZ, RZ, UR5 ;  /* 0x00000005ff057e24 */ /* 0x000fc4000f8e00ff */
[----:B----4-:R-:W-:Y:S02]  /*1620*/  IMAD.U32 R6, RZ, RZ, UR6 ;  /* 0x00000006ff067e24 */ /* 0x010fe4000f8e00ff */
[----:B------:R-:W-:Y:S02]  /*1630*/  IMAD.U32 R7, RZ, RZ, UR7 ;  /* 0x00000007ff077e24 */ /* 0x000fe4000f8e00ff */
[----:B-----5:R-:W-:Y:S02]  /*1640*/  IMAD.U32 R10, RZ, RZ, UR8 ;  /* 0x00000008ff0a7e24 */ /* 0x020fe4000f8e00ff */
[----:B------:R-:W-:-:S07]  /*1650*/  IMAD.U32 R11, RZ, RZ, UR9 ;  /* 0x00000009ff0b7e24 */ /* 0x000fce000f8e00ff */
[----:B------:R-:W-:-:S07]  /*1660*/  LEPC R20, `(.L_x_123) ;  /* 0x000000001014794e */ /* 0x000fce0000000000 */
[----:B012---:R-:W-:Y:S05]  /*1670*/  CALL.ABS.NOINC R14 ;  /* 0x000000000e007343 */ /* 0x007fea0003c00000 */
.L_x_123:
[----:B------:R-:W-:Y:S05]  /*1680*/  BSYNC.RECONVERGENT B6 ;  /* 0x0000000000067941 */ /* 0x000fea0003800200 */
.L_x_122:
[----:B------:R3:W5:Y:S04]  /*1690*/  LDG.E R3, desc[UR36][R22.64+0x7cb4] ;  /* 0x007cb42416037981 */ /* 0x000768000c1e1900 */
[----:B------:R3:W5:Y:S01]  /*16a0*/  LDG.E.64 R24, desc[UR36][R22.64+0x7cc8] ;  /* 0x007cc82416187981 */ /* 0x000762000c1e1b00 */
[----:B------:R-:W-:Y:S01]  /*16b0*/  BSSY.RECONVERGENT B7, `(.L_x_124) ;  /* 0x0000246000077945 */ /* 0x000fe20003800200 */
[----:B------:R-:W-:-:S07]  /*16c0*/  IMAD.MOV.U32 R30, RZ, RZ, RZ ;  /* 0x000000ffff1e7224 */ /* 0x000fce00078e00ff */
.L_x_134:
[----:B------:R-:W2:Y:S01]  /*16d0*/  LDG.E R0, desc[UR36][R22.64+0x7cb8] ;  /* 0x007cb82416007981 */ /* 0x000ea2000c1e1900 */
[----:B------:R-:W-:Y:S01]  /*16e0*/  BSSY.RECONVERGENT B0, `(.L_x_125) ;  /* 0x0000009000007945 */ /* 0x000fe20003800200 */
[----:B------:R-:W-:Y:S01]  /*16f0*/  PLOP3.LUT P0, PT, PT, PT, PT, 0x8, 0x80 ;  /* 0x000000000080781c */ /* 0x000fe20003f0e170 */
[C---:B-----5:R-:W-:Y:S01]  /*1700*/  IMAD.WIDE R6, R3.reuse, 0x150, R22 ;  /* 0x0000015003067825 */ /* 0x060fe200078e0216 */
[----:B--2---:R-:W-:-:S13]  /*1710*/  ISETP.NE.AND P1, PT, R3, R0, PT ;  /* 0x000000000300720c */ /* 0x004fda0003f25270 */
[----:B0-----:R-:W-:Y:S05]  /*1720*/  @!P1 BRA `(.L_x_126) ;  /* 0x0000000000109947 */ /* 0x001fea0003800000 */
[----:B------:R-:W2:Y:S02]  /*1730*/  LDG.E.64 R4, desc[UR36][R6.64+0xd0] ;  /* 0x0000d02406047981 */ /* 0x000ea4000c1e1b00 */
[----:B--2---:R-:W-:-:S04]  /*1740*/  ISETP.GT.U32.AND P0, PT, R4, R24, PT ;  /* 0x000000180400720c */ /* 0x004fc80003f04070 */
[----:B------:R-:W-:-:S04]  /*1750*/  ISETP.GT.U32.AND.EX P0, PT, R5, R25, PT, P0 ;  /* 0x000000190500720c */ /* 0x000fc80003f04100 */
[----:B------:R-:W-:-:S13]  /*1760*/  PLOP3.LUT P0, PT, P0, PT, PT, 0x8, 0x80 ;  /* 0x000000000080781c */ /* 0x000fda000070e170 */
.L_x_126:
[----:B------:R-:W-:Y:S05]  /*1770*/  BSYNC.RECONVERGENT B0 ;  /* 0x0000000000007941 */ /* 0x000fea0003800200 */
.L_x_125:
[----:B------:R-:W-:-:S13]  /*1780*/  ISETP.GT.U32.OR P0, PT, R30, 0x7, !P0 ;  /* 0x000000071e00780c */ /* 0x000fda0004704470 */
[----:B------:R-:W-:Y:S05]  /*1790*/  @P0 BRA `(.L_x_127) ;  /* 0x0000002000dc0947 */ /* 0x000fea0003800000 */
[----:B------:R-:W2:Y:S01]  /*17a0*/  LDG.E R4, desc[UR36][R6.64+0x10] ;  /* 0x0000102406047981 */ /* 0x000ea2000c1e1900 */
[----:B------:R-:W-:Y:S01]  /*17b0*/  BSSY.RELIABLE B0, `(.L_x_128) ;  /* 0x0000217000007945 */ /* 0x000fe20003800100 */
[----:B--2---:R-:W-:-:S13]  /*17c0*/  FSETP.NEU.AND P0, PT, R4, RZ, PT ;  /* 0x000000ff0400720b */ /* 0x004fda0003f0d000 */
[----:B------:R-:W-:Y:S05]  /*17d0*/  @P0 BRA `(.L_x_129) ;  /* 0x0000000000180947 */ /* 0x000fea0003800000 */
[----:B------:R-:W2:Y:S02]  /*17e0*/  LDG.E R4, desc[UR36][R6.64+0x34] ;  /* 0x0000342406047981 */ /* 0x000ea4000c1e1900 */
[----:B--2---:R-:W-:-:S13]  /*17f0*/  FSETP.NEU.AND P0, PT, R4, RZ, PT ;  /* 0x000000ff0400720b */ /* 0x004fda0003f0d000 */
[----:B------:R-:W-:Y:S05]  /*1800*/  @P0 BRA `(.L_x_129) ;  /* 0x00000000000c0947 */ /* 0x000fea0003800000 */
[----:B------:R-:W2:Y:S02]  /*1810*/  LDG.E R6, desc[UR36][R6.64+0x38] ;  /* 0x0000382406067981 */ /* 0x000ea4000c1e1900 */
[----:B--2---:R-:W-:-:S13]  /*1820*/  FSETP.NEU.AND P0, PT, R6, RZ, PT ;  /* 0x000000ff0600720b */ /* 0x004fda0003f0d000 */
[----:B------:R-:W-:Y:S05]  /*1830*/  @!P0 BRA `(.L_x_130) ;  /* 0x0000002000388947 */ /* 0x000fea0003800000 */
.L_x_129:
[----:B------:R-:W2:Y:S04]  /*1840*/  LDG.E R5, desc[UR36][R16.64+0x17ac] ;  /* 0x0017ac2410057981 */ /* 0x000ea8000c1e1900 */
[----:B------:R-:W5:Y:S01]  /*1850*/  LDG.E R0, desc[UR36][R16.64+0x17a4] ;  /* 0x0017a42410007981 */ /* 0x000f62000c1e1900 */
[C---:B--2---:R-:W-:Y:S01]  /*1860*/  VIADD R3, R5.reuse, 0x1 ;  /* 0x0000000105037836 */ /* 0x044fe20000000000 */
[----:B------:R-:W-:-:S04]  /*1870*/  ISETP.NE.AND P0, PT, R5, 0x11, PT ;  /* 0x000000110500780c */ /* 0x000fc80003f05270 */
[----:B----4-:R-:W-:-:S04]  /*1880*/  SEL R9, R3, RZ, P0 ;  /* 0x000000ff03097207 */ /* 0x010fc80000000000 */
[----:B-----5:R-:W-:-:S13]  /*1890*/  ISETP.NE.AND P0, PT, R0, R9, PT ;  /* 0x000000090000720c */ /* 0x020fda0003f05270 */
[----:B------:R-:W-:Y:S05]  /*18a0*/  @!P0 BREAK.RELIABLE B0 ;  /* 0x0000000000008942 */ /* 0x000fea0003800100 */
[----:B------:R-:W-:Y:S05]  /*18b0*/  @!P0 BRA `(.L_x_127) ;  /* 0x0000002000948947 */ /* 0x000fea0003800000 */
[----:B------:R-:W2:Y:S02]  /*18c0*/  LDG.E R0, desc[UR36][R16.64+0x17a8] ;  /* 0x0017a82410007981 */ /* 0x000ea4000c1e1900 */
[----:B--2---:R-:W-:-:S05]  /*18d0*/  VIADD R8, R0, 0x1 ;  /* 0x0000000100087836 */ /* 0x004fca0000000000 */
[----:B------:R2:W-:Y:S04]  /*18e0*/  STG.E.64 desc[UR36][R16.64+0x17a8], R8 ;  /* 0x0017a80810007986 */ /* 0x0005e8000c101b24 */
[----:B------:R-:W4:Y:S02]  /*18f0*/  LDG.E R7, desc[UR36][R22.64+0x7cb4] ;  /* 0x007cb42416077981 */ /* 0x000f24000c1e1900 */
[----:B----4-:R-:W-:-:S05]  /*1900*/  IMAD.WIDE R6, R7, 0x150, R22 ;  /* 0x0000015007067825 */ /* 0x010fca00078e0216 */
[----:B------:R-:W4:Y:S01]  /*1910*/  LDG.E.U8 R3, desc[UR36][R6.64] ;  /* 0x0000002406037981 */ /* 0x000f22000c1e1100 */
[----:B------:R-:W-:-:S05]  /*1920*/  IMAD.WIDE R4, R5, 0x150, R16 ;  /* 0x0000015005047825 */ /* 0x000fca00078e0210 */
[----:B----4-:R4:W-:Y:S04]  /*1930*/  STG.E.U8 desc[UR36][R4.64], R3 ;  /* 0x0000000304007986 */ /* 0x0109e8000c101124 */
[----:B------:R-:W3:Y:S04]  /*1940*/  LDG.E.U8 R11, desc[UR36][R6.64+0x1] ;  /* 0x00000124060b7981 */ /* 0x000ee8000c1e1100 */
[----:B---3--:R3:W-:Y:S04]  /*1950*/  STG.E.U8 desc[UR36][R4.64+0x1], R11 ;  /* 0x0000010b04007986 */ /* 0x0087e8000c101124 */
[----:B------:R-:W2:Y:S04]  /*1960*/  LDG.E.U8 R13, desc[UR36][R6.64+0x2] ;  /* 0x00000224060d7981 */ /* 0x000ea8000c1e1100 */
[----:B--2---:R2:W-:Y:S04]  /*1970*/  STG.E.U8 desc[UR36][R4.64+0x2], R13 ;  /* 0x0000020d04007986 */ /* 0x0045e8000c101124 */
[----:B------:R-:W4:Y:S04]  /*1980*/  LDG.E.U8 R15, desc[UR36][R6.64+0x3] ;  /* 0x00000324060f7981 */ /* 0x000f28000c1e1100 */
        /* <DEDUP_REMOVED lines=374> */
[----:B---3--:R-:W-:Y:S04]  /*30f0*/  STG.E.U8 desc[UR36][R4.64+0xbe], R9 ;  /* 0x0000be0904007986 */ /* 0x008fe8000c101124 */
        /* <DEDUP_REMOVED lines=15> */
[----:B--2---:R-:W-:Y:S04]  /*31f0*/  STG.E.U8 desc[UR36][R4.64+0xc6], R37 ;  /* 0x0000c62504007986 */ /* 0x004fe8000c101124 */
[----:B------:R-:W2:Y:S04]  /*3200*/  LDG.E.U8 R3, desc[UR36][R6.64+0xc7] ;  /* 0x0000c72406037981 */ /* 0x000ea8000c1e1100 */
[----:B--2---:R-:W-:Y:S04]  /*3210*/  STG.E.U8 desc[UR36][R4.64+0xc7], R3 ;  /* 0x0000c70304007986 */ /* 0x004fe8000c101124 */
[----:B------:R-:W2:Y:S04]  /*3220*/  LDG.E.64 R8, desc[UR36][R6.64+0xc8] ;  /* 0x0000c82406087981 */ /* 0x000ea8000c1e1b00 */
[----:B--2---:R2:W-:Y:S04]  /*3230*/  STG.E.64 desc[UR36][R4.64+0xc8], R8 ;  /* 0x0000c80804007986 */ /* 0x0045e8000c101b24 */
[----:B------:R-:W4:Y:S04]  /*3240*/  LDG.E.64 R10, desc[UR36][R6.64+0xd0] ;  /* 0x0000d024060a7981 */ /* 0x000f28000c1e1b00 */
[----:B----4-:R4:W-:Y:S04]  /*3250*/  STG.E.64 desc[UR36][R4.64+0xd0], R10 ;  /* 0x0000d00a04007986 */ /* 0x0109e8000c101b24 */
[----:B------:R-:W3:Y:S04]  /*3260*/  LDG.E.64 R12, desc[UR36][R6.64+0xd8] ;  /* 0x0000d824060c7981 */ /* 0x000ee8000c1e1b00 */
[----:B---3--:R3:W-:Y:S04]  /*3270*/  STG.E.64 desc[UR36][R4.64+0xd8], R12 ;  /* 0x0000d80c04007986 */ /* 0x0087e8000c101b24 */
[----:B------:R-:W2:Y:S04]  /*3280*/  LDG.E.64 R14, desc[UR36][R6.64+0xf8] ;  /* 0x0000f824060e7981 */ /* 0x000ea8000c1e1b00 */
[----:B--2---:R2:W-:Y:S04]  /*3290*/  STG.E.64 desc[UR36][R4.64+0xf8], R14 ;  /* 0x0000f80e04007986 */ /* 0x0045e8000c101b24 */
[----:B------:R-:W4:Y:S04]  /*32a0*/  LDG.E R35, desc[UR36][R6.64+0x100] ;  /* 0x0001002406237981 */ /* 0x000f28000c1e1900 */
[----:B----4-:R-:W-:Y:S04]  /*32b0*/  STG.E desc[UR36][R4.64+0x100], R35 ;  /* 0x0001002304007986 */ /* 0x010fe8000c101924 */
[----:B------:R-:W4:Y:S04]  /*32c0*/  LDG.E.64 R20, desc[UR36][R6.64+0x108] ;  /* 0x0001082406147981 */ /* 0x000f28000c1e1b00 */
[----:B----4-:R4:W-:Y:S04]  /*32d0*/  STG.E.64 desc[UR36][R4.64+0x108], R20 ;  /* 0x0001081404007986 */ /* 0x0109e8000c101b24 */
[----:B------:R-:W3:Y:S04]  /*32e0*/  LDG.E.64 R8, desc[UR36][R6.64+0x110] ;  /* 0x0001102406087981 */ /* 0x000ee8000c1e1b00 */
[----:B---3--:R3:W-:Y:S04]  /*32f0*/  STG.E.64 desc[UR36][R4.64+0x110], R8 ;  /* 0x0001100804007986 */ /* 0x0087e8000c101b24 */
        /* <DEDUP_REMOVED lines=73> */
[----:B----4-:R-:W-:Y:S04]  /*3790*/  STG.E.U8 desc[UR36][R4.64+0x13c], R9 ;  /* 0x00013c0904007986 */ /* 0x010fe8000c101124 */
        /* <DEDUP_REMOVED lines=22> */
[----:B---3--:R2:W5:Y:S04]  /*3900*/  LDG.E R3, desc[UR36][R22.64+0x7cb4] ;  /* 0x007cb42416037981 */ /* 0x008568000c1e1900 */
[----:B------:R2:W5:Y:S02]  /*3910*/  LDG.E R0, desc[UR36][R22.64+0x7cb8] ;  /* 0x007cb82416007981 */ /* 0x000564000c1e1900 */
.L_x_130:
[----:B------:R-:W-:Y:S05]  /*3920*/  BSYNC.RELIABLE B0 ;  /* 0x0000000000007941 */ /* 0x000fea0003800100 */
.L_x_128:
[----:B-----5:R-:W-:Y:S01]  /*3930*/  ISETP.NE.AND P0, PT, R3, R0, PT ;  /* 0x000000000300720c */ /* 0x020fe20003f05270 */
[----:B------:R-:W-:-:S12]  /*3940*/  BSSY.RECONVERGENT B6, `(.L_x_131) ;  /* 0x0000013000067945 */ /* 0x000fd80003800200 */
[----:B------:R-:W-:Y:S05]  /*3950*/  @P0 BRA `(.L_x_132) ;  /* 0x0000000000440947 */ /* 0x000fea0003800000 */
[----:B------:R-:W-:Y:S01]  /*3960*/  MOV R14, 0x0 ;  /* 0x00000000000e7802 */ /* 0x000fe20000000f00 */
[----:B------:R-:W5:Y:S01]  /*3970*/  LDCU.64 UR6, c[0x4][0x90] ;  /* 0x01001200ff0677ac */ /* 0x000f620008000a00 */
[----:B----4-:R-:W-:Y:S02]  /*3980*/  IMAD.MOV.U32 R8, RZ, RZ, 0x16d ;  /* 0x0000016dff087424 */ /* 0x010fe400078e00ff */
[----:B------:R-:W-:Y:S01]  /*3990*/  IMAD.MOV.U32 R12, RZ, RZ, 0x1 ;  /* 0x00000001ff0c7424 */ /* 0x000fe200078e00ff */
[----:B------:R-:W4:Y:S01]  /*39a0*/  LDCU.64 UR8, c[0x4][0x80] ;  /* 0x01001000ff0877ac */ /* 0x000f220008000a00 */
[----:B--2---:R-:W2:Y:S01]  /*39b0*/  LDC.64 R14, c[0x4][R14] ;  /* 0x010000000e0e7b82 */ /* 0x004ea20000000a00 */
[----:B------:R-:W-:Y:S01]  /*39c0*/  IMAD.MOV.U32 R13, RZ, RZ, RZ ;  /* 0x000000ffff0d7224 */ /* 0x000fe200078e00ff */
[----:B------:R-:W0:Y:S01]  /*39d0*/  LDCU.64 UR4, c[0x4][0x28] ;  /* 0x01000500ff0477ac */ /* 0x000e220008000a00 */
[----:B-----5:R-:W-:Y:S02]  /*39e0*/  IMAD.U32 R4, RZ, RZ, UR6 ;  /* 0x00000006ff047e24 */ /* 0x020fe4000f8e00ff */
[----:B------:R-:W-:-:S02]  /*39f0*/  IMAD.U32 R5, RZ, RZ, UR7 ;  /* 0x00000007ff057e24 */ /* 0x000fc4000f8e00ff */
[----:B----4-:R-:W-:Y:S02]  /*3a00*/  IMAD.U32 R6, RZ, RZ, UR8 ;  /* 0x00000008ff067e24 */ /* 0x010fe4000f8e00ff */
[----:B------:R-:W-:Y:S02]  /*3a10*/  IMAD.U32 R7, RZ, RZ, UR9 ;  /* 0x00000009ff077e24 */ /* 0x000fe4000f8e00ff */
[----:B0-----:R-:W-:Y:S02]  /*3a20*/  IMAD.U32 R10, RZ, RZ, UR4 ;  /* 0x00000004ff0a7e24 */ /* 0x001fe4000f8e00ff */
[----:B------:R-:W-:-:S07]  /*3a30*/  IMAD.U32 R11, RZ, RZ, UR5 ;  /* 0x00000005ff0b7e24 */ /* 0x000fce000f8e00ff */
[----:B------:R-:W-:-:S07]  /*3a40*/  LEPC R20, `(.L_x_133) ;  /* 0x000000001014794e */ /* 0x000fce0000000000 */
[----:B-123--:R-:W-:Y:S05]  /*3a50*/  CALL.ABS.NOINC R14 ;  /* 0x000000000e007343 */ /* 0x00efea0003c00000 */
.L_x_133:
[----:B------:R0:W5:Y:S02]  /*3a60*/  LDG.E R3, desc[UR36][R22.64+0x7cb4] ;  /* 0x007cb42416037981 */ /* 0x000164000c1e1900 */
.L_x_132:
[----:B------:R-:W-:Y:S05]  /*3a70*/  BSYNC.RECONVERGENT B6 ;  /* 0x0000000000067941 */ /* 0x000fea0003800200 */
.L_x_131:
[----:B------:R-:W2:Y:S01]  /*3a80*/  LDG.E R0, desc[UR36][R22.64+0x7cbc] ;  /* 0x007cbc2416007981 */ /* 0x000ea2000c1e1900 */
[C---:B-----5:R-:W-:Y:S01]  /*3a90*/  ISETP.NE.AND P0, PT, R3.reuse, 0x5e, PT ;  /* 0x0000005e0300780c */ /* 0x060fe20003f05270 */
[----:B------:R-:W-:Y:S02]  /*3aa0*/  VIADD R3, R3, 0x1 ;  /* 0x0000000103037836 */ /* 0x000fe40000000000 */
[----:B------:R-:W-:-:S03]  /*3ab0*/  VIADD R30, R30, 0x1 ;  /* 0x000000011e1e7836 */ /* 0x000fc60000000000 */
[----:B------:R-:W-:-:S05]  /*3ac0*/  SEL R3, R3, RZ, P0 ;  /* 0x000000ff03037207 */ /* 0x000fca0000000000 */
[----:B------:R0:W-:Y:S01]  /*3ad0*/  STG.E desc[UR36][R22.64+0x7cb4], R3 ;  /* 0x007cb40316007986 */ /* 0x0001e2000c101924 */
[----:B--2---:R-:W-:-:S05]  /*3ae0*/  VIADD R5, R0, 0xffffffff ;  /* 0xffffffff00057836 */ /* 0x004fca0000000000 */
[----:B------:R0:W-:Y:S01]  /*3af0*/  STG.E desc[UR36][R22.64+0x7cbc], R5 ;  /* 0x007cbc0516007986 */ /* 0x0001e2000c101924 */
[----:B------:R-:W-:Y:S05]  /*3b00*/  BRA `(.L_x_134) ;  /* 0xffffffd800f07947 */ /* 0x000fea000383ffff */
.L_x_127:
[----:B------:R-:W-:Y:S05]  /*3b10*/  BSYNC.RECONVERGENT B7 ;  /* 0x0000000000077941 */ /* 0x000fea0003800200 */
.L_x_124:
[----:B------:R2:W5:Y:S02]  /*3b20*/  LDG.E.64 R24, desc[UR36][R22.64+0x7cc8] ;  /* 0x007cc82416187981 */ /* 0x000564000c1e1b00 */
.L_x_112:
[----:B------:R-:W-:Y:S05]  /*3b30*/  BSYNC.RECONVERGENT B8 ;  /* 0x0000000000087941 */ /* 0x000fea0003800200 */
.L_x_111:
[----:B-----5:R-:W-:Y:S01]  /*3b40*/  ISETP.GE.U32.AND P1, PT, R24, R33, PT ;  /* 0x000000211800720c */ /* 0x020fe20003f26070 */
[----:B------:R-:W-:Y:S01]  /*3b50*/  VIADD R28, R28, 0x1 ;  /* 0x000000011c1c7836 */ /* 0x000fe20000000000 */
[----:B------:R-:W-:Y:S02]  /*3b60*/  PLOP3.LUT P0, PT, PT, PT, PT, 0x80, 0x8 ;  /* 0x000000000008781c */ /* 0x000fe40003f0f070 */
[----:B------:R-:W-:-:S13]  /*3b70*/  ISETP.GE.U32.AND.EX P1, PT, R25, R31, PT, P1 ;  /* 0x0000001f1900720c */ /* 0x000fda0003f26110 */
[----:B------:R-:W-:Y:S05]  /*3b80*/  @!P1 BRA `(.L_x_135) ;  /* 0xffffffcc00289947 */ /* 0x000fea000383ffff */
[----:B------:R-:W-:Y:S05]  /*3b90*/  BSYNC.RECONVERGENT B9 ;  /* 0x0000000000097941 */ /* 0x000fea0003800200 */
.L_x_100:
[----:B------:R-:W5:Y:S04]  /*3ba0*/  LDG.E R3, desc[UR36][R22.64+0x7cb8] ;  /* 0x007cb82416037981 */ /* 0x000f68000c1e1900 */
[----:B------:R-:W2:Y:S01]  /*3bb0*/  LDG.E R0, desc[UR36][R22.64+0x7cb4] ;  /* 0x007cb42416007981 */ /* 0x000ea2000c1e1900 */
[C---:B-----5:R-:W-:Y:S01]  /*3bc0*/  ISETP.NE.AND P1, PT, R3.reuse, 0x5e, PT ;  /* 0x0000005e0300780c */ /* 0x060fe20003f25270 */
[----:B------:R-:W-:-:S05]  /*3bd0*/  VIADD R3, R3, 0x1 ;  /* 0x0000000103037836 */ /* 0x000fca0000000000 */
[----:B------:R-:W-:-:S04]  /*3be0*/  SEL R3, R3, RZ, P1 ;  /* 0x000000ff03037207 */ /* 0x000fc80000800000 */
[----:B--2---:R-:W-:-:S13]  /*3bf0*/  ISETP.NE.AND P1, PT, R0, R3, PT ;  /* 0x000000030000720c */ /* 0x004fda0003f25270 */
[----:B------:R-:W-:Y:S05]  /*3c00*/  @!P1 BRA `(.L_x_136) ;  /* 0xffffffcc00049947 */ /* 0x000fea000383ffff */
.L_x_93:
[----:B------:R-:W-:Y:S05]  /*3c10*/  BSYNC.RECONVERGENT B10 ;  /* 0x00000000000a7941 */ /* 0x000fea0003800200 */
.L_x_92:
[----:B------:R-:W2:Y:S01]  /*3c20*/  LDCU UR4, c[0x0][0x3a0] ;  /* 0x00007400ff0477ac */ /* 0x000ea20008000800 */
[----:B------:R-:W-:-:S05]  /*3c30*/  IMAD.IADD R2, R29, 0x1, R2 ;  /* 0x000000011d027824 */ /* 0x000fca00078e0202 */
[----:B--2---:R-:W-:-:S13]  /*3c40*/  ISETP.GE.AND P0, PT, R2, UR4, PT ;  /* 0x0000000402007c0c */ /* 0x004fda000bf06270 */
[----:B------:R-:W-:Y:S05]  /*3c50*/  @!P0 BRA `(.L_x_137) ;  /* 0xffffffc400288947 */ /* 0x000fea000383ffff */
[----:B------:R-:W-:Y:S05]  /*3c60*/  EXIT ;  /* 0x000000000000794d */ /* 0x000fea0003800000 */
.L_x_138:
        /* <DEDUP_REMOVED lines=9> */
.L_x_148:


//--------------------- .text._Z6resultP3ROBiiPm  --------------------------
	.section	.text._Z6resultP3ROBiiPm,"ax",@progbits
	.align	128
        .global         _Z6resultP3ROBiiPm
        .type           _Z6resultP3ROBiiPm,@function
        .size           _Z6resultP3ROBiiPm,(.L_x_149 - _Z6resultP3ROBiiPm)
        .other          _Z6resultP3ROBiiPm,@"STO_CUDA_ENTRY STV_DEFAULT"
_Z6resultP3ROBiiPm:
.text._Z6resultP3ROBiiPm:
[----:B------:R-:W0:Y:S08]  /*0000*/  LDC R1, c[0x0][0x37c] ;  /* 0x0000df00ff017b82 */ /* 0x000e300000000800 */
[----:B------:R-:W1:Y:S01]  /*0010*/  LDC.64 R2, c[0x0][0x390] ;  /* 0x0000e400ff027b82 */ /* 0x000e620000000a00 */
[----:B------:R-:W1:Y:S01]  /*0020*/  LDCU.64 UR10, c[0x0][0x358] ;  /* 0x00006b00ff0a77ac */ /* 0x000e620008000a00 */
[----:B0-----:R-:W-:Y:S01]  /*0030*/  VIADD R1, R1, 0xfffffff8 ;  /* 0xfffffff801017836 */ /* 0x001fe20000000000 */
[----:B------:R-:W-:Y:S01]  /*0040*/  CS2R R8, SRZ ;  /* 0x0000000000087805 */ /* 0x000fe2000001ff00 */
[----:B------:R-:W0:Y:S01]  /*0050*/  LDCU UR6, c[0x0][0x388] ;  /* 0x00007100ff0677ac */ /* 0x000e220008000800 */
[----:B------:R-:W2:Y:S01]  /*0060*/  LDCU UR4, c[0x0][0x2f8] ;  /* 0x00005f00ff0477ac */ /* 0x000ea20008000800 */
[----:B------:R-:W3:Y:S01]  /*0070*/  LDCU UR5, c[0x0][0x2fc] ;  /* 0x00005f80ff0577ac */ /* 0x000ee20008000800 */
[----:B0-----:R-:W-:Y:S01]  /*0080*/  UISETP.GE.AND UP0, UPT, UR6, 0x1, UPT ;  /* 0x000000010600788c */ /* 0x001fe2000bf06270 */
[----:B-1----:R0:W-:Y:S01]  /*0090*/  STG.E.64 desc[UR10][R2.64], RZ ;  /* 0x000000ff02007986 */ /* 0x0021e2000c101b0a */
[----:B--2---:R-:W-:-:S05]  /*00a0*/  IADD3 R6, P0, PT, R1, UR4, RZ ;  /* 0x0000000401067c10 */ /* 0x004fca000ff1e0ff */
[----:B---3--:R-:W-:Y:S02]  /*00b0*/  IMAD.X R7, RZ, RZ, UR5, P0 ;  /* 0x00000005ff077e24 */ /* 0x008fe400080e06ff */
[----:B------:R-:W-:Y:S06]  /*00c0*/  BRA.U !UP0, `(.L_x_139) ;  /* 0x00000009089c7547 */ /* 0x000fec000b800000 */
[----:B------:R-:W-:Y:S01]  /*00d0*/  UISETP.GE.U32.AND UP1, UPT, UR6, 0x10, UPT ;  /* 0x000000100600788c */ /* 0x000fe2000bf26070 */
[----:B------:R-:W-:Y:S01]  /*00e0*/  IMAD.MOV.U32 R0, RZ, RZ, RZ ;  /* 0x000000ffff007224 */ /* 0x000fe200078e00ff */
[----:B------:R-:W-:Y:S01]  /*00f0*/  ULOP3.LUT UR7, UR6, 0xf, URZ, 0xc0, !UPT ;  /* 0x0000000f06077892 */ /* 0x000fe2000f8ec0ff */
[----:B------:R-:W-:-:S03]  /*0100*/  CS2R R8, SRZ ;  /* 0x0000000000087805 */ /* 0x000fc6000001ff00 */
[----:B------:R-:W-:-:S03]  /*0110*/  UISETP.NE.AND UP0, UPT, UR7, URZ, UPT ;  /* 0x000000ff0700728c */ /* 0x000fc6000bf05270 */
[----:B------:R-:W-:Y:S08]  /*0120*/  BRA.U !UP1, `(.L_x_140) ;  /* 0x0000000509407547 */ /* 0x000ff0000b800000 */
[----:B------:R-:W1:Y:S01]  /*0130*/  LDCU.64 UR4, c[0x0][0x380] ;  /* 0x00007000ff0477ac */ /* 0x000e620008000a00 */
[----:B------:R-:W-:Y:S01]  /*0140*/  CS2R R8, SRZ ;  /* 0x0000000000087805 */ /* 0x000fe2000001ff00 */
[----:B------:R-:W-:-:S04]  /*0150*/  ULOP3.LUT UR8, UR6, 0x7ffffff0, URZ, 0xc0, !UPT ;  /* 0x7ffffff006087892 */ /* 0x000fc8000f8ec0ff */
[----:B------:R-:W-:Y:S02]  /*0160*/  UIADD3 UR9, UPT, UPT, -UR8, URZ, URZ ;  /* 0x000000ff08097290 */ /* 0x000fe4000fffe1ff */
[----:B------:R-:W-:Y:S01]  /*0170*/  IMAD.U32 R0, RZ, RZ, UR8 ;  /* 0x00000008ff007e24 */ /* 0x000fe2000f8e00ff */
[----:B-1----:R-:W-:-:S04]  /*0180*/  UIADD3 UR4, UP1, UPT, UR4, 0x463c8, URZ ;  /* 0x000463c804047890 */ /* 0x002fc8000ff3e0ff */
[----:B------:R-:W-:Y:S02]  /*0190*/  UIADD3.X UR5, UPT, UPT, URZ, UR5, URZ, UP1, !UPT ;  /* 0x00000005ff057290 */ /* 0x000fe40008ffe4ff */
[----:B------:R-:W-:-:S04]  /*01a0*/  IMAD.U32 R10, RZ, RZ, UR4 ;  /* 0x00000004ff0a7e24 */ /* 0x000fc8000f8e00ff */
[----:B------:R-:W-:-:S07]  /*01b0*/  IMAD.U32 R11, RZ, RZ, UR5 ;  /* 0x00000005ff0b7e24 */ /* 0x000fce000f8e00ff */
.L_x_141:
[----:B------:R-:W-:Y:S01]  /*01c0*/  MOV R4, R10 ;  /* 0x0000000a00047202 */ /* 0x000fe20000000f00 */
[----:B------:R-:W-:-:S05]  /*01d0*/  IMAD.MOV.U32 R5, RZ, RZ, R11 ;  /* 0x000000ffff057224 */ /* 0x000fca00078e000b */
[----:B--2---:R-:W2:Y:S02]  /*01e0*/  LDG.E.64 R10, desc[UR10][R4.64+-0x3e700] ;  /* 0xfc19000a040a7981 */ /* 0x004ea4000c1e1b00 */
[----:B--2---:R-:W-:-:S05]  /*01f0*/  IADD3 R10, P0, PT, R10, R8, RZ ;  /* 0x000000080a0a7210 */ /* 0x004fca0007f1e0ff */
[----:B------:R-:W-:-:S05]  /*0200*/  IMAD.X R11, R11, 0x1, R9, P0 ;  /* 0x000000010b0b7824 */ /* 0x000fca00000e0609 */
[----:B------:R1:W-:Y:S04]  /*0210*/  STG.E.64 desc[UR10][R2.64], R10 ;  /* 0x0000000a02007986 */ /* 0x0003e8000c101b0a */
[----:B------:R-:W2:Y:S02]  /*0220*/  LDG.E.64 R8, desc[UR10][R4.64+-0x36a20] ;  /* 0xfc95e00a04087981 */ /* 0x000ea4000c1e1b00 */
[----:B--2---:R-:W-:-:S05]  /*0230*/  IADD3 R12, P0, PT, R8, R10, RZ ;  /* 0x0000000a080c7210 */ /* 0x004fca0007f1e0ff */
[----:B------:R-:W-:-:S05]  /*0240*/  IMAD.X R13, R9, 0x1, R11, P0 ;  /* 0x00000001090d7824 */ /* 0x000fca00000e060b */
[----:B------:R2:W-:Y:S04]  /*0250*/  STG.E.64 desc[UR10][R2.64], R12 ;  /* 0x0000000c02007986 */ /* 0x0005e8000c101b0a */
[----:B------:R-:W3:Y:S02]  /*0260*/  LDG.E.64 R8, desc[UR10][R4.64+-0x2ed40] ;  /* 0xfd12c00a04087981 */ /* 0x000ee4000c1e1b00 */
[----:B---3--:R-:W-:-:S05]  /*0270*/  IADD3 R14, P0, PT, R8, R12, RZ ;  /* 0x0000000c080e7210 */ /* 0x008fca0007f1e0ff */
[----:B------:R-:W-:-:S05]  /*0280*/  IMAD.X R15, R9, 0x1, R13, P0 ;  /* 0x00000001090f7824 */ /* 0x000fca00000e060d */
[----:B------:R3:W-:Y:S04]  /*0290*/  STG.E.64 desc[UR10][R2.64], R14 ;  /* 0x0000000e02007986 */ /* 0x0007e8000c101b0a */
[----:B------:R-:W4:Y:S02]  /*02a0*/  LDG.E.64 R8, desc[UR10][R4.64+-0x27060] ;  /* 0xfd8fa00a04087981 */ /* 0x000f24000c1e1b00 */
[----:B----4-:R-:W-:-:S05]  /*02b0*/  IADD3 R16, P0, PT, R8, R14, RZ ;  /* 0x0000000e08107210 */ /* 0x010fca0007f1e0ff */
[----:B------:R-:W-:-:S05]  /*02c0*/  IMAD.X R17, R9, 0x1, R15, P0 ;  /* 0x0000000109117824 */ /* 0x000fca00000e060f */
[----:B------:R4:W-:Y:S04]  /*02d0*/  STG.E.64 desc[UR10][R2.64], R16 ;  /* 0x0000001002007986 */ /* 0x0009e8000c101b0a */
[----:B------:R-:W1:Y:S02]  /*02e0*/  LDG.E.64 R8, desc[UR10][R4.64+-0x1f380] ;  /* 0xfe0c800a04087981 */ /* 0x000e64000c1e1b00 */
[----:B-1----:R-:W-:-:S04]  /*02f0*/  IADD3 R10, P0, PT, R8, R16, RZ ;  /* 0x00000010080a7210 */ /* 0x002fc80007f1e0ff */
[----:B------:R-:W-:-:S05]  /*0300*/  IADD3.X R11, PT, PT, R9, R17, RZ, P0, !PT ;  /* 0x00000011090b7210 */ /* 0x000fca00007fe4ff */
        /* <DEDUP_REMOVED lines=14> */
[----:B-1----:R-:W-:-:S05]  /*03f0*/  IADD3 R10, P0, PT, R8, R16, RZ ;  /* 0x00000010080a7210 */ /* 0x002fca0007f1e0ff */
[----:B------:R-:W-:-:S05]  /*0400*/  IMAD.X R11, R9, 0x1, R17, P0 ;  /* 0x00000001090b7824 */ /* 0x000fca00000e0611 */
[----:B------:R1:W-:Y:S04]  /*0410*/  STG.E.64 desc[UR10][R2.64], R10 ;  /* 0x0000000a02007986 */ /* 0x0003e8000c101b0a */
[----:B------:R-:W2:Y:S02]  /*0420*/  LDG.E.64 R8, desc[UR10][R4.64+0x7ce0] ;  /* 0x007ce00a04087981 */ /* 0x000ea4000c1e1b00 */
[----:B--2---:R-:W-:-:S05]  /*0430*/  IADD3 R12, P0, PT, R8, R10, RZ ;  /* 0x0000000a080c7210 */ /* 0x004fca0007f1e0ff */
[----:B------:R-:W-:-:S05]  /*0440*/  IMAD.X R13, R9, 0x1, R11, P0 ;  /* 0x00000001090d7824 */ /* 0x000fca00000e060b */
[----:B------:R2:W-:Y:S04]  /*0450*/  STG.E.64 desc[UR10][R2.64], R12 ;  /* 0x0000000c02007986 */ /* 0x0005e8000c101b0a */
[----:B------:R-:W3:Y:S02]  /*0460*/  LDG.E.64 R8, desc[UR10][R4.64+0xf9c0] ;  /* 0x00f9c00a04087981 */ /* 0x000ee4000c1e1b00 */
[----:B---3--:R-:W-:-:S04]  /*0470*/  IADD3 R14, P0, PT, R8, R12, RZ ;  /* 0x0000000c080e7210 */ /* 0x008fc80007f1e0ff */
[----:B------:R-:W-:-:S05]  /*0480*/  IADD3.X R15, PT, PT, R9, R13, RZ, P0, !PT ;  /* 0x0000000d090f7210 */ /* 0x000fca00007fe4ff */
[----:B------:R3:W-:Y:S04]  /*0490*/  STG.E.64 desc[UR10][R2.64], R14 ;  /* 0x0000000e02007986 */ /* 0x0007e8000c101b0a */
[----:B------:R-:W4:Y:S02]  /*04a0*/  LDG.E.64 R8, desc[UR10][R4.64+0x176a0] ;  /* 0x0176a00a04087981 */ /* 0x000f24000c1e1b00 */
[----:B----4-:R-:W-:-:S05]  /*04b0*/  IADD3 R16, P0, PT, R8, R14, RZ ;  /* 0x0000000e08107210 */ /* 0x010fca0007f1e0ff */
[----:B------:R-:W-:-:S05]  /*04c0*/  IMAD.X R17, R9, 0x1, R15, P0 ;  /* 0x0000000109117824 */ /* 0x000fca00000e060f */
[----:B------:R-:W-:Y:S04]  /*04d0*/  STG.E.64 desc[UR10][R2.64], R16 ;  /* 0x0000001002007986 */ /* 0x000fe8000c101b0a */
        /* <DEDUP_REMOVED lines=12> */
[----:B------:R-:W3:Y:S01]  /*05a0*/  LDG.E.64 R8, desc[UR10][R4.64+0x36a20] ;  /* 0x036a200a04087981 */ /* 0x000ee2000c1e1b00 */
[----:B------:R-:W-:-:S04]  /*05b0*/  UIADD3 UR9, UPT, UPT, UR9, 0x10, URZ ;  /* 0x0000001009097890 */ /* 0x000fc8000fffe0ff */
[----:B------:R-:W-:Y:S01]  /*05c0*/  UISETP.NE.AND UP1, UPT, UR9, URZ, UPT ;  /* 0x000000ff0900728c */ /* 0x000fe2000bf25270 */
[----:B---3--:R-:W-:-:S05]  /*05d0*/  IADD3 R8, P0, PT, R8, R14, RZ ;  /* 0x0000000e08087210 */ /* 0x008fca0007f1e0ff */
[----:B------:R-:W-:Y:S01]  /*05e0*/  IMAD.X R9, R9, 0x1, R15, P0 ;  /* 0x0000000109097824 */ /* 0x000fe200000e060f */
[----:B-1----:R-:W-:-:S04]  /*05f0*/  IADD3 R10, P0, PT, R4, 0x7ce00, RZ ;  /* 0x0007ce00040a7810 */ /* 0x002fc80007f1e0ff */
[----:B------:R2:W-:Y:S01]  /*0600*/  STG.E.64 desc[UR10][R2.64], R8 ;  /* 0x0000000802007986 */ /* 0x0005e2000c101b0a */
[----:B------:R-:W-:Y:S01]  /*0610*/  IADD3.X R11, PT, PT, RZ, R5, RZ, P0, !PT ;  /* 0x00000005ff0b7210 */ /* 0x000fe200007fe4ff */
[----:B------:R-:W-:Y:S07]  /*0620*/  BRA.U UP1, `(.L_x_141) ;  /* 0xfffffff901e47547 */ /* 0x000fee000b83ffff */
.L_x_140:
[----:B------:R-:W-:Y:S05]  /*0630*/  BRA.U !UP0, `(.L_x_139) ;  /* 0x0000000508407547 */ /* 0x000fea000b800000 */
[----:B------:R-:W-:Y:S02]  /*0640*/  UISETP.GE.U32.AND UP0, UPT, UR7, 0x8, UPT ;  /* 0x000000080700788c */ /* 0x000fe4000bf06070 */
[----:B------:R-:W-:-:S04]  /*0650*/  ULOP3.LUT UR5, UR6, 0x7, URZ, 0xc0, !UPT ;  /* 0x0000000706057892 */ /* 0x000fc8000f8ec0ff */
[----:B------:R-:W-:-:S03]  /*0660*/  UISETP.NE.AND UP1, UPT, UR5, URZ, UPT ;  /* 0x000000ff0500728c */ /* 0x000fc6000bf25270 */
[----:B------:R-:W-:Y:S08]  /*0670*/  BRA.U !UP0, `(.L_x_142) ;  /* 0x00000001088c7547 */ /* 0x000ff0000b800000 */
[----:B------:R-:W1:Y:S02]  /*0680*/  LDC.64 R4, c[0x0][0x380] ;  /* 0x0000e000ff047b82 */ /* 0x000e640000000a00 */
[----:B-1----:R-:W-:-:S05]  /*0690*/  IMAD.WIDE.U32 R4, R0, 0x7ce0, R4 ;  /* 0x00007ce000047825 */ /* 0x002fca00078e0004 */
[----:B------:R-:W3:Y:S02]  /*06a0*/  LDG.E.64 R10, desc[UR10][R4.64+0x7cc8] ;  /* 0x007cc80a040a7981 */ /* 0x000ee4000c1e1b00 */
[----:B---3--:R-:W-:-:S05]  /*06b0*/  IADD3 R10, P0, PT, R10, R8, RZ ;  /* 0x000000080a0a7210 */ /* 0x008fca0007f1e0ff */
[----:B------:R-:W-:-:S05]  /*06c0*/  IMAD.X R11, R11, 0x1, R9, P0 ;  /* 0x000000010b0b7824 */ /* 0x000fca00000e0609 */
[----:B------:R1:W-:Y:S04]  /*06d0*/  STG.E.64 desc[UR10][R2.64], R10 ;  /* 0x0000000a02007986 */ /* 0x0003e8000c101b0a */
[----:B--2---:R-:W2:Y:S02]  /*06e0*/  LDG.E.64 R8, desc[UR10][R4.64+0xf9a8] ;  /* 0x00f9a80a04087981 */ /* 0x004ea4000c1e1b00 */
        /* <DEDUP_REMOVED lines=16> */
[----:B--2---:R-:W-:-:S04]  /*07f0*/  IADD3 R12, P0, PT, R8, R10, RZ ;  /* 0x0000000a080c7210 */ /* 0x004fc80007f1e0ff */
[----:B------:R-:W-:-:S05]  /*0800*/  IADD3.X R13, PT, PT, R9, R11, RZ, P0, !PT ;  /* 0x0000000b090d7210 */ /* 0x000fca00007fe4ff */
[----:B------:R4:W-:Y:S04]  /*0810*/  STG.E.64 desc[UR10][R2.64], R12 ;  /* 0x0000000c02007986 */ /* 0x0009e8000c101b0a */
[----:B------:R-:W3:Y:S02]  /*0820*/  LDG.E.64 R8, desc[UR10][R4.64+0x36a08] ;  /* 0x036a080a04087981 */ /* 0x000ee4000c1e1b00 */
[----:B---3--:R-:W-:-:S05]  /*0830*/  IADD3 R14, P0, PT, R8, R12, RZ ;  /* 0x0000000c080e7210 */ /* 0x008fca0007f1e0ff */
[----:B------:R-:W-:-:S05]  /*0840*/  IMAD.X R15, R9, 0x1, R13, P0 ;  /* 0x00000001090f7824 */ /* 0x000fca00000e060d */
[----:B------:R4:W-:Y:S04]  /*0850*/  STG.E.64 desc[UR10][R2.64], R14 ;  /* 0x0000000e02007986 */ /* 0x0009e8000c101b0a */
[----:B------:R-:W2:Y:S01]  /*0860*/  LDG.E.64 R8, desc[UR10][R4.64+0x3e6e8] ;  /* 0x03e6e80a04087981 */ /* 0x000ea2000c1e1b00 */
[----:B------:R-:W-:Y:S01]  /*0870*/  VIADD R0, R0, 0x8 ;  /* 0x0000000800007836 */ /* 0x000fe20000000000 */
[----:B--2---:R-:W-:-:S05]  /*0880*/  IADD3 R8, P0, PT, R8, R14, RZ ;  /* 0x0000000e08087210 */ /* 0x004fca0007f1e0ff */
[----:B------:R-:W-:-:S05]  /*0890*/  IMAD.X R9, R9, 0x1, R15, P0 ;  /* 0x0000000109097824 */ /* 0x000fca00000e060f */
[----:B------:R4:W-:Y:S03]  /*08a0*/  STG.E.64 desc[UR10][R2.64], R8 ;  /* 0x0000000802007986 */ /* 0x0009e6000c101b0a */
.L_x_142:
[----:B------:R-:W-:Y:S05]  /*08b0*/  BRA.U !UP1, `(.L_x_139) ;  /* 0x0000000109a07547 */ /* 0x000fea000b800000 */
[----:B------:R-:W-:Y:S02]  /*08c0*/  UISETP.GE.U32.AND UP0, UPT, UR5, 0x4, UPT ;  /* 0x000000040500788c */ /* 0x000fe4000bf06070 */
[----:B------:R-:W-:-:S04]  /*08d0*/  ULOP3.LUT UR4, UR6, 0x3, URZ, 0xc0, !UPT ;  /* 0x0000000306047892 */ /* 0x000fc8000f8ec0ff */
[----:B------:R-:W-:-:S03]  /*08e0*/  UISETP.NE.AND UP1, UPT, UR4, URZ, UPT ;  /* 0x000000ff0400728c */ /* 0x000fc6000bf25270 */
[----:B------:R-:W-:Y:S08]  /*08f0*/  BRA.U !UP0, `(.L_x_143) ;  /* 0x00000001084c7547 */ /* 0x000ff0000b800000 */
[----:B------:R-:W4:Y:S02]  /*0900*/  LDC.64 R4, c[0x0][0x380] ;  /* 0x0000e000ff047b82 */ /* 0x000f240000000a00 */
[----:B----4-:R-:W-:-:S05]  /*0910*/  IMAD.WIDE.U32 R16, R0, 0x7ce0, R4 ;  /* 0x00007ce000107825 */ /* 0x010fca00078e0004 */
[----:B------:R-:W3:Y:S02]  /*0920*/  LDG.E.64 R4, desc[UR10][R16.64+0x7cc8] ;  /* 0x007cc80a10047981 */ /* 0x000ee4000c1e1b00 */
[----:B---3--:R-:W-:-:S05]  /*0930*/  IADD3 R10, P0, PT, R4, R8, RZ ;  /* 0x00000008040a7210 */ /* 0x008fca0007f1e0ff */
[----:B------:R-:W-:-:S05]  /*0940*/  IMAD.X R11, R5, 0x1, R9, P0 ;  /* 0x00000001050b7824 */ /* 0x000fca00000e0609 */
[----:B------:R1:W-:Y:S04]  /*0950*/  STG.E.64 desc[UR10][R2.64], R10 ;  /* 0x0000000a02007986 */ /* 0x0003e8000c101b0a */
[----:B------:R-:W2:Y:S02]  /*0960*/  LDG.E.64 R4, desc[UR10][R16.64+0xf9a8] ;  /* 0x00f9a80a10047981 */ /* 0x000ea4000c1e1b00 */
[----:B--2---:R-:W-:-:S05]  /*0970*/  IADD3 R12, P0, PT, R4, R10, RZ ;  /* 0x0000000a040c7210 */ /* 0x004fca0007f1e0ff */
[----:B------:R-:W-:-:S05]  /*0980*/  IMAD.X R13, R5, 0x1, R11, P0 ;  /* 0x00000001050d7824 */ /* 0x000fca00000e060b */
[----:B------:R1:W-:Y:S04]  /*0990*/  STG.E.64 desc[UR10][R2.64], R12 ;  /* 0x0000000c02007986 */ /* 0x0003e8000c101b0a */
[----:B------:R-:W2:Y:S02]  /*09a0*/  LDG.E.64 R4, desc[UR10][R16.64+0x17688] ;  /* 0x0176880a10047981 */ /* 0x000ea4000c1e1b00 */
[----:B--2---:R-:W-:-:S04]  /*09b0*/  IADD3 R14, P0, PT, R4, R12, RZ ;  /* 0x0000000c040e7210 */ /* 0x004fc80007f1e0ff */
[----:B------:R-:W-:-:S05]  /*09c0*/  IADD3.X R15, PT, PT, R5, R13, RZ, P0, !PT ;  /* 0x0000000d050f7210 */ /* 0x000fca00007fe4ff */
[----:B------:R1:W-:Y:S04]  /*09d0*/  STG.E.64 desc[UR10][R2.64], R14 ;  /* 0x0000000e02007986 */ /* 0x0003e8000c101b0a */
[----:B------:R-:W2:Y:S01]  /*09e0*/  LDG.E.64 R4, desc[UR10][R16.64+0x1f368] ;  /* 0x01f3680a10047981 */ /* 0x000ea2000c1e1b00 */
[----:B------:R-:W-:Y:S01]  /*09f0*/  VIADD R0, R0, 0x4 ;  /* 0x0000000400007836 */ /* 0x000fe20000000000 */
[----:B--2---:R-:W-:-:S05]  /*0a00*/  IADD3 R8, P0, PT, R4, R14, RZ ;  /* 0x0000000e04087210 */ /* 0x004fca0007f1e0ff */
[----:B------:R-:W-:-:S05]  /*0a10*/  IMAD.X R9, R5, 0x1, R15, P0 ;  /* 0x0000000105097824 */ /* 0x000fca00000e060f */
[----:B------:R1:W-:Y:S03]  /*0a20*/  STG.E.64 desc[UR10][R2.64], R8 ;  /* 0x0000000802007986 */ /* 0x0003e6000c101b0a */
.L_x_143:
[----:B------:R-:W-:Y:S05]  /*0a30*/  BRA.U !UP1, `(.L_x_139) ;  /* 0x0000000109407547 */ /* 0x000fea000b800000 */
[----:B------:R-:W3:Y:S01]  /*0a40*/  LDC.64 R4, c[0x0][0x380] ;  /* 0x0000e000ff047b82 */ /* 0x000ee20000000a00 */
[----:B------:R-:W-:Y:S01]  /*0a50*/  UIADD3 UR4, UPT, UPT, -UR4, URZ, URZ ;  /* 0x000000ff04047290 */ /* 0x000fe2000fffe1ff */
[----:B---3--:R-:W-:-:S03]  /*0a60*/  IMAD.WIDE.U32 R4, R0, 0x7ce0, R4 ;  /* 0x00007ce000047825 */ /* 0x008fc600078e0004 */
[----:B------:R-:W-:-:S05]  /*0a70*/  IADD3 R0, P0, PT, R4, 0x7cc8, RZ ;  /* 0x00007cc804007810 */ /* 0x000fca0007f1e0ff */
[----:B-1--4-:R-:W-:-:S08]  /*0a80*/  IMAD.X R11, RZ, RZ, R5, P0 ;  /* 0x000000ffff0b7224 */ /* 0x012fd000000e0605 */
.L_x_144:
[----:B------:R-:W-:Y:S02]  /*0a90*/  IMAD.MOV.U32 R4, RZ, RZ, R0 ;  /* 0x000000ffff047224 */ /* 0x000fe400078e0000 */
[----:B------:R-:W-:-:S06]  /*0aa0*/  IMAD.MOV.U32 R5, RZ, RZ, R11 ;  /* 0x000000ffff057224 */ /* 0x000fcc00078e000b */
[----:B------:R-:W2:Y:S01]  /*0ab0*/  LDG.E.64 R4, desc[UR10][R4.64] ;  /* 0x0000000a04047981 */ /* 0x000ea2000c1e1b00 */
[----:B------:R-:W-:-:S04]  /*0ac0*/  UIADD3 UR4, UPT, UPT, UR4, 0x1, URZ ;  /* 0x0000000104047890 */ /* 0x000fc8000fffe0ff */
[----:B------:R-:W-:Y:S01]  /*0ad0*/  UISETP.NE.AND UP0, UPT, UR4, URZ, UPT ;  /* 0x000000ff0400728c */ /* 0x000fe2000bf05270 */
[----:B--23--:R-:W-:-:S04]  /*0ae0*/  IADD3 R8, P0, PT, R4, R8, RZ ;  /* 0x0000000804087210 */ /* 0x00cfc80007f1e0ff */
[----:B------:R-:W-:Y:S02]  /*0af0*/  IADD3.X R9, PT, PT, R5, R9, RZ, P0, !PT ;  /* 0x0000000905097210 */ /* 0x000fe400007fe4ff */
[----:B------:R-:W-:-:S03]  /*0b00*/  IADD3 R0, P0, PT, R0, 0x7ce0, RZ ;  /* 0x00007ce000007810 */ /* 0x000fc60007f1e0ff */
[----:B------:R3:W-:Y:S02]  /*0b10*/  STG.E.64 desc[UR10][R2.64], R8 ;  /* 0x0000000802007986 */ /* 0x0007e4000c101b0a */
[----:B------:R-:W-:Y:S01]  /*0b20*/  IMAD.X R11, RZ, RZ, R11, P0 ;  /* 0x000000ffff0b7224 */ /* 0x000fe200000e060b */
[----:B------:R-:W-:Y:S07]  /*0b30*/  BRA.U UP0, `(.L_x_144) ;  /* 0xfffffffd00d47547 */ /* 0x000fee000b83ffff */
.L_x_139:
[----:B------:R-:W-:Y:S01]  /*0b40*/  MOV R0, 0xb0 ;  /* 0x000000b000007802 */ /* 0x000fe20000000f00 */
[----:B------:R0:W-:Y:S01]  /*0b50*/  STL.64 [R1], R8 ;  /* 0x0000000801007387 */ /* 0x0001e20000100a00 */
[----:B------:R-:W5:Y:S02]  /*0b60*/  LDCU.64 UR4, c[0x4][0x48] ;  /* 0x01000900ff0477ac */ /* 0x000f640008000a00 */
[----:B01234-:R0:W1:Y:S01]  /*0b70*/  LDC.64 R2, c[0x4][R0] ;  /* 0x0100000000027b82 */ /* 0x01f0620000000a00 */
[----:B-----5:R-:W-:Y:S02]  /*0b80*/  IMAD.U32 R4, RZ, RZ, UR4 ;  /* 0x00000004ff047e24 */ /* 0x020fe4000f8e00ff */
[----:B0-----:R-:W-:-:S07]  /*0b90*/  IMAD.U32 R5, RZ, RZ, UR5 ;  /* 0x00000005ff057e24 */ /* 0x001fce000f8e00ff */
[----:B------:R-:W-:-:S07]  /*0ba0*/  LEPC R20, `(.L_x_145) ;  /* 0x000000001014794e */ /* 0x000fce0000000000 */
[----:B-1----:R-:W-:Y:S05]  /*0bb0*/  CALL.ABS.NOINC R2 ;  /* 0x0000000002007343 */ /* 0x002fea0003c00000 */
.L_x_145:
[----:B------:R-:W-:Y:S05]  /*0bc0*/  EXIT ;  /* 0x000000000000794d */ /* 0x000fea0003800000 */
.L_x_146:
        /* <DEDUP_REMOVED lines=11> */
.L_x_149:


//--------------------- .nv.global.init           --------------------------
	.section	.nv.global.init,"aw",@progbits
.nv.global.init:
	.type		$str$2,@object
	.size		$str$2,($str$10 - $str$2)
$str$2:
        /*0000*/ 	.byte	0x25, 0x6c, 0x6c, 0x75, 0x2c, 0x00
	.type		$str$10,@object
	.size		$str$10,($str$8 - $str$10)
$str$10:
        /*0006*/ 	.byte	0x21, 0x69, 0x73, 0x5f, 0x66, 0x75, 0x6c, 0x6c, 0x28, 0x29, 0x00
	.type		$str$8,@object
	.size		$str$8,($str$11 - $str$8)
$str$8:
        /*0011*/ 	.byte	0x63, 0x6f, 0x75, 0x6e, 0x74, 0x3c, 0x31, 0x30, 0x30, 0x32, 0x00
	.type		$str$11,@object
	.size		$str$11,($str$12 - $str$11)
$str$11:
        /*001c*/ 	.byte	0x21, 0x69, 0x73, 0x5f, 0x65, 0x6d, 0x70, 0x74, 0x79, 0x28, 0x29, 0x00
	.type		$str$12,@object
	.size		$str$12,($str$13 - $str$12)
$str$12:
        /*0028*/ 	.byte	0x68, 0x65, 0x61, 0x64, 0x20, 0x3c, 0x3d, 0x20, 0x53, 0x51, 0x53, 0x49, 0x5a, 0x45, 0x00
	.type		$str$13,@object
	.size		$str$13,($str$3 - $str$13)
$str$13:
        /*0037*/ 	.byte	0x74, 0x61, 0x69, 0x6c, 0x20, 0x3c, 0x3d, 0x20, 0x53, 0x51, 0x53, 0x49, 0x5a, 0x45, 0x00
	.type		$str$3,@object
	.size		$str$3,(__unnamed_4 - $str$3)
$str$3:
        /*0046*/ 	.byte	0x25, 0x64, 0x2c, 0x25, 0x64, 0x2c, 0x25, 0x64, 0x2c, 0x25, 0x64, 0x2c, 0x25, 0x64, 0x0a, 0x00
	.type		__unnamed_4,@object
	.size		__unnamed_4,(__unnamed_1 - __unnamed_4)
__unnamed_4:
        /*0056*/ 	.byte	0x49, 0x6e, 0x73, 0x74, 0x20, 0x2a, 0x52, 0x4f, 0x42, 0x3a, 0x3a, 0x61, 0x64, 0x64, 0x28, 0x29
        /*0066*/ 	.byte	0x00
	.type		__unnamed_1,@object
	.size		__unnamed_1,($str$4 - __unnamed_1)
__unnamed_1:
        /*0067*/ 	.byte	0x76, 0x6f, 0x69, 0x64, 0x20, 0x53, 0x51, 0x3a, 0x3a, 0x72, 0x65, 0x74, 0x69, 0x72, 0x65, 0x28
        /*0077*/ 	.byte	0x29, 0x00
	.type		$str$4,@object
	.size		$str$4,($str$7 - $str$4)
$str$4:
        /*0079*/ 	.byte	0x63, 0x61, 0x73, 0x65, 0x20, 0x31, 0x20, 0x63, 0x75, 0x72, 0x20, 0x3d, 0x20, 0x25, 0x6c, 0x75
        /*0089*/ 	.byte	0x0a, 0x00
	.type		$str$7,@object
	.size		$str$7,(__unnamed_5 - $str$7)
$str$7:
        /*008b*/ 	.byte	0x63, 0x61, 0x73, 0x65, 0x20, 0x34, 0x20, 0x63, 0x75, 0x72, 0x20, 0x3d, 0x20, 0x25, 0x6c, 0x75
        /*009b*/ 	.byte	0x0a, 0x00
	.type		__unnamed_5,@object
	.size		__unnamed_5,($str$9 - __unnamed_5)
__unnamed_5:
        /*009d*/ 	.byte	0x76, 0x6f, 0x69, 0x64, 0x20, 0x52, 0x4f, 0x42, 0x3a, 0x3a, 0x72, 0x65, 0x74, 0x69, 0x72, 0x65
        /*00ad*/ 	.byte	0x28, 0x29, 0x00
	.type		$str$9,@object
	.size		$str$9,($str$5 - $str$9)
$str$9:
        /*00b0*/ 	.byte	0x2f, 0x74, 0x6d, 0x70, 0x2f, 0x73, 0x61, 0x73, 0x73, 0x5f, 0x63, 0x75, 0x5f, 0x7a, 0x33, 0x32
        /*00c0*/ 	.byte	0x38, 0x75, 0x72, 0x30, 0x64, 0x2f, 0x6b, 0x2e, 0x63, 0x75, 0x00
	.type		$str$5,@object
	.size		$str$5,($str$14 - $str$5)
$str$5:
        /*00cb*/ 	.byte	0x63, 0x61, 0x73, 0x65, 0x20, 0x32, 0x20, 0x63, 0x75, 0x72, 0x20, 0x3d, 0x20, 0x25, 0x6c, 0x75
        /*00db*/ 	.byte	0x2c, 0x20, 0x6e, 0x65, 0x78, 0x74, 0x63, 0x6f, 0x6d, 0x6d, 0x69, 0x74, 0x3d, 0x20, 0x25, 0x6c
        /*00eb*/ 	.byte	0x75, 0x0a, 0x00
	.type		$str$14,@object
	.size		$str$14,(__unnamed_2 - $str$14)
$str$14:
        /*00ee*/ 	.byte	0x69, 0x6e, 0x73, 0x74, 0x73, 0x5b, 0x63, 0x6f, 0x6e, 0x74, 0x65, 0x78, 0x74, 0x5d, 0x2e, 0x74
        /*00fe*/ 	.byte	0x72, 0x61, 0x69, 0x6e, 0x5f, 0x64, 0x61, 0x74, 0x61, 0x5b, 0x30, 0x5d, 0x20, 0x3e, 0x3d, 0x20
        /*010e*/ 	.byte	0x30, 0x2e, 0x30, 0x00
	.type		__unnamed_2,@object
	.size		__unnamed_2,(__unnamed_3 - __unnamed_2)
__unnamed_2:
        /*0112*/ 	.byte	0x69, 0x6e, 0x74, 0x20, 0x53, 0x51, 0x3a, 0x3a, 0x72, 0x65, 0x74, 0x69, 0x72, 0x65, 0x5f, 0x75
        /*0122*/ 	.byte	0x6e, 0x74, 0x69, 0x6c, 0x28, 0x75, 0x6e, 0x73, 0x69, 0x67, 0x6e, 0x65, 0x64, 0x20, 0x6c, 0x6f
        /*0132*/ 	.byte	0x6e, 0x67, 0x29, 0x00
	.type		__unnamed_3,@object
	.size		__unnamed_3,(__unnamed_6 - __unnamed_3)
__unnamed_3:
        /*0136*/ 	.byte	0x76, 0x6f, 0x69, 0x64, 0x20, 0x53, 0x51, 0x3a, 0x3a, 0x75, 0x70, 0x64, 0x61, 0x74, 0x65, 0x5f
        /*0146*/ 	.byte	0x66, 0x65, 0x74, 0x63, 0x68, 0x5f, 0x63, 0x79, 0x63, 0x6c, 0x65, 0x28, 0x75, 0x6e, 0x73, 0x69
        /*0156*/ 	.byte	0x67, 0x6e, 0x65, 0x64, 0x20, 0x6c, 0x6f, 0x6e, 0x67, 0x29, 0x00
	.type		__unnamed_6,@object
	.size		__unnamed_6,($str$6 - __unnamed_6)
__unnamed_6:
        /*0161*/ 	.byte	0x76, 0x6f, 0x69, 0x64, 0x20, 0x52, 0x4f, 0x42, 0x3a, 0x3a, 0x75, 0x70, 0x64, 0x61, 0x74, 0x65
        /*0171*/ 	.byte	0x5f, 0x66, 0x65, 0x74, 0x63, 0x68, 0x5f, 0x63, 0x79, 0x63, 0x6c, 0x65, 0x28, 0x75, 0x6e, 0x73
        /*0181*/ 	.byte	0x69, 0x67, 0x6e, 0x65, 0x64, 0x20, 0x6c, 0x6f, 0x6e, 0x67, 0x29, 0x00
	.type		$str$6,@object
	.size		$str$6,(__unnamed_7 - $str$6)
$str$6:
        /*018d*/ 	.byte	0x41, 0x66, 0x74, 0x65, 0x72, 0x3a, 0x20, 0x49, 0x6e, 0x64, 0x65, 0x78, 0x3a, 0x20, 0x25, 0x64
        /*019d*/ 	.byte	0x2c, 0x20, 0x48, 0x65, 0x61, 0x64, 0x3a, 0x20, 0x25, 0x6c, 0x75, 0x2c, 0x20, 0x63, 0x61, 0x73
        /*01ad*/ 	.byte	0x65, 0x20, 0x33, 0x20, 0x63, 0x75, 0x72, 0x20, 0x3d, 0x20, 0x25, 0x6c, 0x75, 0x0a, 0x00
	.type		__unnamed_7,@object
	.size		__unnamed_7,(__unnamed_8 - __unnamed_7)
__unnamed_7:
        /*01bc*/ 	.byte	0x69, 0x6e, 0x74, 0x20, 0x52, 0x4f, 0x42, 0x3a, 0x3a, 0x6d, 0x61, 0x6b, 0x65, 0x5f, 0x69, 0x6e
        /*01cc*/ 	.byte	0x70, 0x75, 0x74, 0x5f, 0x64, 0x61, 0x74, 0x61, 0x28, 0x66, 0x6c, 0x6f, 0x61, 0x74, 0x20, 0x2a
        /*01dc*/ 	.byte	0x2c, 0x20, 0x75, 0x6e, 0x73, 0x69, 0x67, 0x6e, 0x65, 0x64, 0x20, 0x6c, 0x6f, 0x6e, 0x67, 0x2c
        /*01ec*/ 	.byte	0x20, 0x49, 0x6e, 0x73, 0x74, 0x20, 0x26, 0x29, 0x00
	.type		__unnamed_8,@object
	.size		__unnamed_8,(.L_7 - __unnamed_8)
__unnamed_8:
        /*01f5*/ 	.byte	0x76, 0x6f, 0x69, 0x64, 0x20, 0x75, 0x70, 0x64, 0x61, 0x74, 0x65, 0x28, 0x52, 0x4f, 0x42, 0x20
        /*0205*/ 	.byte	0x2a, 0x2c, 0x20, 0x53, 0x51, 0x20, 0x2a, 0x2c, 0x20, 0x66, 0x6c, 0x6f, 0x61, 0x74, 0x20, 0x2a
        /*0215*/ 	.byte	0x2c, 0x20, 0x69, 0x6e, 0x74, 0x20, 0x2a, 0x2c, 0x20, 0x69, 0x6e, 0x74, 0x2c, 0x20, 0x69, 0x6e
        /*0225*/ 	.byte	0x74, 0x2c, 0x20, 0x69, 0x6e, 0x74, 0x20, 0x2a, 0x2c, 0x20, 0x69, 0x6e, 0x74, 0x20, 0x2a, 0x2c
        /*0235*/ 	.byte	0x20, 0x5f, 0x5f, 0x6e, 0x76, 0x5f, 0x62, 0x6f, 0x6f, 0x6c, 0x20, 0x2a, 0x2c, 0x20, 0x69, 0x6e
        /*0245*/ 	.byte	0x74, 0x20, 0x2a, 0x2c, 0x20, 0x69, 0x6e, 0x74, 0x20, 0x2a, 0x29, 0x00
.L_7:


//--------------------- .nv.shared._Z10preprocessP3ROBP2SQP4InstPfS5_PiiS6_PbS6_S6_S6_ --------------------------
	.section	.nv.shared._Z10preprocessP3ROBP2SQP4InstPfS5_PiiS6_PbS6_S6_S6_,"aw",@nobits
	.sectionflags	@""
	.align	4
.nv.shared._Z10preprocessP3ROBP2SQP4InstPfS5_PiiS6_PbS6_S6_S6_:
	.zero		1056


//--------------------- .nv.shared.reserved.0     --------------------------
	.section	.nv.shared.reserved.0,"aw",@nobits
	.weak		__nv_reservedSMEM_offset_0_alias
	.size		__nv_reservedSMEM_offset_0_alias, 0, 64
	.other		__nv_reservedSMEM_offset_0_alias,@"STO_CUDA_RESERVED_SHARED STV_DEFAULT"
__nv_reservedSMEM_offset_0_alias:
	.zero		0
	.zero		64


//--------------------- .nv.constant0._Z10preprocessP3ROBP2SQP4InstPfS5_PiiS6_PbS6_S6_S6_ --------------------------
	.section	.nv.constant0._Z10preprocessP3ROBP2SQP4InstPfS5_PiiS6_PbS6_S6_S6_,"a",@progbits
	.sectionflags	@""
	.align	4
.nv.constant0._Z10preprocessP3ROBP2SQP4InstPfS5_PiiS6_PbS6_S6_S6_:
	.zero		992


//--------------------- .nv.constant0._Z6updateP3ROBP2SQPfPiiiS4_S4_PbS4_S4_ --------------------------
	.section	.nv.constant0._Z6updateP3ROBP2SQPfPiiiS4_S4_PbS4_S4_,"a",@progbits
	.sectionflags	@""
	.align	4
.nv.constant0._Z6updateP3ROBP2SQPfPiiiS4_S4_PbS4_S4_:
	.zero		976


//--------------------- .nv.constant0._Z6resultP3ROBiiPm --------------------------
	.section	.nv.constant0._Z6resultP3ROBiiPm,"a",@progbits
	.sectionflags	@""
	.align	4
.nv.constant0._Z6resultP3ROBiiPm:
	.zero		920


//--------------------- SYMBOLS --------------------------

	.type		.nv.reservedSmem.offset0,@object
	.size		.nv.reservedSmem.offset0,0x4
	.type		.nv.reservedSmem.cap,@object
	.size		.nv.reservedSmem.cap,0x4
	.type		__assertfail,@function
	.type		vprintf,@function
